def gluon_wgmma(
    a_ptr,
    b_ptr,
    c_ptr,
    M,
    N,
    K,
    stride_am,
    stride_bk,
    stride_cm,
    BLOCK_M: gl.constexpr,
    BLOCK_N: gl.constexpr,
    BLOCK_K: gl.constexpr,
    DTYPE: gl.constexpr,
    A_LAYOUT: gl.constexpr,
    B_LAYOUT: gl.constexpr,
    C_LAYOUT: gl.constexpr,
    B_SHAPE: gl.constexpr,
    TRANS_B: gl.constexpr,
    NUM_BUFFERS: gl.constexpr,
    NUM_WARPS: gl.constexpr,
):
    a_desc = tma.make_tensor_descriptor(
        a_ptr, [M, K], [stride_am, 1], [BLOCK_M, BLOCK_K], A_LAYOUT
    )
    b_desc = tma.make_tensor_descriptor(
        b_ptr,
        [N, K] if TRANS_B else [K, N],
        [stride_bk, 1],
        B_SHAPE,
        B_LAYOUT,
    )
    c_desc = tma.make_tensor_descriptor(
        c_ptr, [M, N], [stride_cm, 1], [BLOCK_M, BLOCK_N], C_LAYOUT
    )

    a_bufs = gl.allocate_shared_memory(
        DTYPE, [NUM_BUFFERS, BLOCK_M, BLOCK_K], A_LAYOUT
    )
    b_bufs = gl.allocate_shared_memory(DTYPE, [NUM_BUFFERS] + B_SHAPE, B_LAYOUT)

    pid_m = gl.program_id(0)
    pid_n = gl.program_id(1)
    off_m = pid_m * BLOCK_M
    off_n = pid_n * BLOCK_N

    mma_layout: gl.constexpr = pick_wgmma_layout(DTYPE, BLOCK_M, BLOCK_N, NUM_WARPS)
    acc = warpgroup_mma_init(
        gl.zeros((BLOCK_M, BLOCK_N), dtype=gl.float32, layout=mma_layout)
    )

    bars = gl.allocate_shared_memory(
        gl.int64, [NUM_BUFFERS, 1], mbarrier.MBarrierLayout()
    )
    for i in gl.static_range(NUM_BUFFERS):
        mbarrier.init(bars.index(i), count=1)
    idx = 0
    phase = 0

    for k in range(0, K, BLOCK_K):
        a = a_bufs.index(idx)
        b = b_bufs.index(idx)
        bar = bars.index(idx)
        mbarrier.expect(bar, a_desc.block_type.nbytes + b_desc.block_type.nbytes)
        tma.async_copy_global_to_shared(a_desc, [off_m, k], bar, a)
        tma.async_copy_global_to_shared(
            b_desc, [off_n, k] if TRANS_B else [k, off_n], bar, b
        )
        mbarrier.wait(bar, phase=phase)

        if TRANS_B:
            b = b.permute((1, 0))
        acc = warpgroup_mma_wait(num_outstanding=0, deps=(acc,))
        acc = warpgroup_mma(a, b, acc, is_async=True)

        idx += 1
        if idx == NUM_BUFFERS:
            idx = 0
            phase ^= 1

    acc = warpgroup_mma_wait(num_outstanding=0, deps=(acc,))
    for i in gl.static_range(NUM_BUFFERS):
        mbarrier.invalidate(bars.index(i))

    c_smem = gl.allocate_shared_memory(DTYPE, [BLOCK_M, BLOCK_N], C_LAYOUT)
    c_smem.store(acc.to(DTYPE))
    fence_async_shared()
    tma.async_copy_shared_to_global(c_desc, [off_m, off_n], c_smem)
    tma.store_wait(pendings=0)

# config = {"BLOCK_K": 64, "BLOCK_M": 64, "BLOCK_N": 64, "arch": "sm_90", "dtype": "bf16", "num_buffers": 1, "num_warps": 4, "trans_b": 1}
# arch = sm_90


// ===== COMPILED SASS (sm_90a) =====

	.target	sm_90a

	.elftype	@"ET_EXEC"


//--------------------- .note.nv.tkinfo           --------------------------
	.section	.note.nv.tkinfo,"",@"SHT_NOTE"
	.sectionflags	@"SHF_NOTE_NV_TKINFO"
	.tkinfo
        /*0018*/ 	.word	0x00000002
        /*0030*/ 	.string	""
        /*0030*/ 	.string	"ptxas"
        /*0030*/ 	.string	"Cuda compilation tools, release 13.0, V13.0.88"
        /*0030*/ 	.string	"Build cuda_13.0.r13.0/compiler.36424714_0"
        /*0030*/ 	.string	"-v  -suppress-debug-info  -lineinfo  -arch sm_90a "



//--------------------- .note.nv.cuinfo           --------------------------
	.section	.note.nv.cuinfo,"",@"SHT_NOTE"
	.sectionflags	@"SHF_NOTE_NV_CUINFO"
        /*0018*/ 	.short	0x0002
        /*001a*/ 	.short	0x005a
        /*001c*/ 	.short	0x0082
	.zero		2


//--------------------- .nv.info                  --------------------------
	.section	.nv.info,"",@"SHT_CUDA_INFO"
	.align	4


	//----- nvinfo : EIATTR_REGCOUNT
	.align		4
        /*0000*/ 	.byte	0x04, 0x2f
        /*0002*/ 	.short	(.L_1 - .L_0)
	.align		4
.L_0:
        /*0004*/ 	.word	index@(gluon_wgmma)
        /*0008*/ 	.word	0x0000003a


	//----- nvinfo : EIATTR_FRAME_SIZE
	.align		4
.L_1:
        /*000c*/ 	.byte	0x04, 0x11
        /*000e*/ 	.short	(.L_3 - .L_2)
	.align		4
.L_2:
        /*0010*/ 	.word	index@(gluon_wgmma)
        /*0014*/ 	.word	0x00000000


	//----- nvinfo : EIATTR_MIN_STACK_SIZE
	.align		4
.L_3:
        /*0018*/ 	.byte	0x04, 0x12
        /*001a*/ 	.short	(.L_5 - .L_4)
	.align		4
.L_4:
        /*001c*/ 	.word	index@(gluon_wgmma)
        /*0020*/ 	.word	0x00000000
.L_5:


//--------------------- .nv.compat                --------------------------
	.section	.nv.compat,"",@"SHT_CUDA_COMPAT_INFO"
	.align	4
        /*0000*/ 	.byte	0x02, 0x09, 0x01, 0x00, 0x02, 0x02, 0x04, 0x00, 0x02, 0x05, 0x05, 0x00, 0x03, 0x07, 0x01, 0x01
        /*0010*/ 	.byte	0x02, 0x03, 0x03, 0x00, 0x02, 0x06, 0x01, 0x00, 0x04, 0x0b, 0x08, 0x00, 0x00, 0x00, 0x00, 0x00
        /*0020*/ 	.byte	0x00, 0x00, 0x00, 0x00


//--------------------- .nv.info.gluon_wgmma      --------------------------
	.section	.nv.info.gluon_wgmma,"",@"SHT_CUDA_INFO"
	.sectionflags	@""
	.align	4


	//----- nvinfo : EIATTR_CUDA_API_VERSION
	.align		4
        /*0000*/ 	.byte	0x04, 0x37
        /*0002*/ 	.short	(.L_7 - .L_6)
.L_6:
        /*0004*/ 	.word	0x00000082


	//----- nvinfo : EIATTR_KPARAM_INFO
	.align		4
.L_7:
        /*0008*/ 	.byte	0x04, 0x17
        /*000a*/ 	.short	(.L_9 - .L_8)
.L_8:
        /*000c*/ 	.word	0x00000000
        /*0010*/ 	.short	0x000a
        /*0012*/ 	.short	0x0048
        /*0014*/ 	.byte	0x00, 0xf4, 0x21, 0x00


	//----- nvinfo : EIATTR_KPARAM_INFO
	.align		4
.L_9:
        /*0018*/ 	.byte	0x04, 0x17
        /*001a*/ 	.short	(.L_11 - .L_10)
.L_10:
        /*001c*/ 	.word	0x00000000
        /*0020*/ 	.short	0x0009
        /*0022*/ 	.short	0x0040
        /*0024*/ 	.byte	0x00, 0xf4, 0x21, 0x00


	//----- nvinfo : EIATTR_KPARAM_INFO
	.align		4
.L_11:
        /*0028*/ 	.byte	0x04, 0x17
        /*002a*/ 	.short	(.L_13 - .L_12)
.L_12:
        /*002c*/ 	.word	0x00000000
        /*0030*/ 	.short	0x0008
        /*0032*/ 	.short	0x0038
        /*0034*/ 	.byte	0x00, 0xf0, 0x21, 0x00


	//----- nvinfo : EIATTR_KPARAM_INFO
	.align		4
.L_13:
        /*0038*/ 	.byte	0x04, 0x17
        /*003a*/ 	.short	(.L_15 - .L_14)
.L_14:
        /*003c*/ 	.word	0x00000000
        /*0040*/ 	.short	0x0007
        /*0042*/ 	.short	0x0030
        /*0044*/ 	.byte	0x00, 0xf0, 0x21, 0x00


	//----- nvinfo : EIATTR_KPARAM_INFO
	.align		4
.L_15:
        /*0048*/ 	.byte	0x04, 0x17
        /*004a*/ 	.short	(.L_17 - .L_16)
.L_16:
        /*004c*/ 	.word	0x00000000
        /*0050*/ 	.short	0x0006
        /*0052*/ 	.short	0x0028
        /*0054*/ 	.byte	0x00, 0xf0, 0x21, 0x00


	//----- nvinfo : EIATTR_KPARAM_INFO
	.align		4
.L_17:
        /*0058*/ 	.byte	0x04, 0x17
        /*005a*/ 	.short	(.L_19 - .L_18)
.L_18:
        /*005c*/ 	.word	0x00000000
        /*0060*/ 	.short	0x0005
        /*0062*/ 	.short	0x0020
        /*0064*/ 	.byte	0x00, 0xf0, 0x11, 0x00


	//----- nvinfo : EIATTR_KPARAM_INFO
	.align		4
.L_19:
        /*0068*/ 	.byte	0x04, 0x17
        /*006a*/ 	.short	(.L_21 - .L_20)
.L_20:
        /*006c*/ 	.word	0x00000000
        /*0070*/ 	.short	0x0004
        /*0072*/ 	.short	0x001c
        /*0074*/ 	.byte	0x00, 0xf0, 0x11, 0x00


	//----- nvinfo : EIATTR_KPARAM_INFO
	.align		4
.L_21:
        /*0078*/ 	.byte	0x04, 0x17
        /*007a*/ 	.short	(.L_23 - .L_22)
.L_22:
        /*007c*/ 	.word	0x00000000
        /*0080*/ 	.short	0x0003
        /*0082*/ 	.short	0x0018
        /*0084*/ 	.byte	0x00, 0xf0, 0x11, 0x00


	//----- nvinfo : EIATTR_KPARAM_INFO
	.align		4
.L_23:
        /*0088*/ 	.byte	0x04, 0x17
        /*008a*/ 	.short	(.L_25 - .L_24)
.L_24:
        /*008c*/ 	.word	0x00000000
        /*0090*/ 	.short	0x0002
        /*0092*/ 	.short	0x0010
        /*0094*/ 	.byte	0x00, 0xf4, 0x21, 0x00


	//----- nvinfo : EIATTR_KPARAM_INFO
	.align		4
.L_25:
        /*0098*/ 	.byte	0x04, 0x17
        /*009a*/ 	.short	(.L_27 - .L_26)
.L_26:
        /*009c*/ 	.word	0x00000000
        /*00a0*/ 	.short	0x0001
        /*00a2*/ 	.short	0x0008
        /*00a4*/ 	.byte	0x00, 0xf4, 0x21, 0x00


	//----- nvinfo : EIATTR_KPARAM_INFO
	.align		4
.L_27:
        /*00a8*/ 	.byte	0x04, 0x17
        /*00aa*/ 	.short	(.L_29 - .L_28)
.L_28:
        /*00ac*/ 	.word	0x00000000
        /*00b0*/ 	.short	0x0000
        /*00b2*/ 	.short	0x0000
        /*00b4*/ 	.byte	0x00, 0xf4, 0x21, 0x00


	//----- nvinfo : EIATTR_SPARSE_MMA_MASK
	.align		4
.L_29:
        /*00b8*/ 	.byte	0x03, 0x50
        /*00ba*/ 	.short	0x0000


	//----- nvinfo : EIATTR_MAXREG_COUNT
	.align		4
        /*00bc*/ 	.byte	0x03, 0x1b
        /*00be*/ 	.short	0x00ff


	//----- nvinfo : EIATTR_NUM_BARRIERS
	.align		4
        /*00c0*/ 	.byte	0x02, 0x4c
        /*00c2*/ 	.byte	0x01
	.zero		1


	//----- nvinfo : EIATTR_MERCURY_ISA_VERSION
	.align		4
        /*00c4*/ 	.byte	0x03, 0x5f
        /*00c6*/ 	.short	0x0101


	//----- nvinfo : EIATTR_INT_WARP_WIDE_INSTR_OFFSETS
	.align		4
        /*00c8*/ 	.byte	0x04, 0x31
        /*00ca*/ 	.short	(.L_31 - .L_30)


	//   ....[0]....
.L_30:
        /*00cc*/ 	.word	0x00001340


	//   ....[1]....
        /*00d0*/ 	.word	0x000013d0


	//   ....[2]....
        /*00d4*/ 	.word	0x00001730


	//   ....[3]....
        /*00d8*/ 	.word	0x00001740


	//   ....[4]....
        /*00dc*/ 	.word	0x00001750


	//   ....[5]....
        /*00e0*/ 	.word	0x00001760


	//   ....[6]....
        /*00e4*/ 	.word	0x00001c40


	//   ....[7]....
        /*00e8*/ 	.word	0x00001c50


	//----- nvinfo : EIATTR_COOP_GROUP_MASK_REGIDS
	.align		4
.L_31:
        /*00ec*/ 	.byte	0x04, 0x29
        /*00ee*/ 	.short	(.L_33 - .L_32)


	//   ....[0]....
.L_32:
        /*00f0*/ 	.word	0xffffffff


	//   ....[1]....
        /*00f4*/ 	.word	0xffffffff


	//   ....[2]....
        /*00f8*/ 	.word	0xffffffff


	//----- nvinfo : EIATTR_COOP_GROUP_INSTR_OFFSETS
	.align		4
.L_33:
        /*00fc*/ 	.byte	0x04, 0x28
        /*00fe*/ 	.short	(.L_35 - .L_34)


	//   ....[0]....
.L_34:
        /*0100*/ 	.word	0x00000150


	//   ....[1]....
        /*0104*/ 	.word	0x00000700


	//   ....[2]....
        /*0108*/ 	.word	0x00000cf0


	//----- nvinfo : EIATTR_MBARRIER_INSTR_OFFSETS
	.align		4
.L_35:
        /*010c*/ 	.byte	0x04, 0x39
        /*010e*/ 	.short	(.L_37 - .L_36)


	//   ....[0]....
.L_36:
        /*0110*/ 	.word	0x00001460
        /*0114*/ 	.word	0x000000ff
        /*0118*/ 	.word	0x00004000
        /*011c*/ 	.short	0x0100
        /*011e*/ 	.byte	0x08
	.zero		1


	//   ....[1]....
        /*0120*/ 	.word	0x00001870
        /*0124*/ 	.word	0x000000ff
        /*0128*/ 	.word	0x00004000
        /*012c*/ 	.short	0x010a
        /*012e*/ 	.byte	0x08
	.zero		1


	//   ....[2]....
        /*0130*/ 	.word	0x00001ae0
        /*0134*/ 	.word	0x000000ff
        /*0138*/ 	.word	0x00004000
        /*013c*/ 	.short	0x0108
        /*013e*/ 	.byte	0x08
	.zero		1


	//   ....[3]....
        /*0140*/ 	.word	0x00001ce0
        /*0144*/ 	.word	0x000000ff
        /*0148*/ 	.word	0x00004000
        /*014c*/ 	.short	0x010a
        /*014e*/ 	.byte	0x08
	.zero		1


	//----- nvinfo : EIATTR_NUM_MBARRIERS
	.align		4
.L_37:
        /*0150*/ 	.byte	0x03, 0x38
        /*0152*/ 	.short	0x0001


	//----- nvinfo : EIATTR_EXIT_INSTR_OFFSETS
	.align		4
        /*0154*/ 	.byte	0x04, 0x1c
        /*0156*/ 	.short	(.L_39 - .L_38)


	//   ....[0]....
.L_38:
        /*0158*/ 	.word	0x00001cd0


	//----- nvinfo : EIATTR_REQNTID
	.align		4
.L_39:
        /*015c*/ 	.byte	0x04, 0x10
        /*015e*/ 	.short	(.L_41 - .L_40)
.L_40:
        /*0160*/ 	.word	0x00000080
        /*0164*/ 	.word	0x00000001
        /*0168*/ 	.word	0x00000001


	//----- nvinfo : EIATTR_CRS_STACK_SIZE
	.align		4
.L_41:
        /*016c*/ 	.byte	0x04, 0x1e
        /*016e*/ 	.short	(.L_43 - .L_42)
.L_42:
        /*0170*/ 	.word	0x00000000


	//----- nvinfo : EIATTR_CBANK_PARAM_SIZE
	.align		4
.L_43:
        /*0174*/ 	.byte	0x03, 0x19
        /*0176*/ 	.short	0x0050


	//----- nvinfo : EIATTR_PARAM_CBANK
	.align		4
        /*0178*/ 	.byte	0x04, 0x0a
        /*017a*/ 	.short	(.L_45 - .L_44)
	.align		4
.L_44:
        /*017c*/ 	.word	index@(.nv.constant0.gluon_wgmma)
        /*0180*/ 	.short	0x0210
        /*0182*/ 	.short	0x0050


	//----- nvinfo : EIATTR_SW_WAR
	.align		4
.L_45:
        /*0184*/ 	.byte	0x04, 0x36
        /*0186*/ 	.short	(.L_47 - .L_46)
.L_46:
        /*0188*/ 	.word	0x00000008
.L_47:


//--------------------- .nv.callgraph             --------------------------
	.section	.nv.callgraph,"",@"SHT_CUDA_CALLGRAPH"
	.align	4
	.sectionentsize	8
	.align		4
        /*0000*/ 	.word	0x00000000
	.align		4
        /*0004*/ 	.word	0xffffffff
	.align		4
        /*0008*/ 	.word	0x00000000
	.align		4
        /*000c*/ 	.word	0xfffffffe
	.align		4
        /*0010*/ 	.word	0x00000000
	.align		4
        /*0014*/ 	.word	0xfffffffd
	.align		4
        /*0018*/ 	.word	0x00000000
	.align		4
        /*001c*/ 	.word	0xfffffffc


//--------------------- .text.gluon_wgmma         --------------------------
	.section	.text.gluon_wgmma,"ax",@progbits
	.align	128
        .global         gluon_wgmma
        .type           gluon_wgmma,@function
        .size           gluon_wgmma,(.L_x_52 - gluon_wgmma)
        .other          gluon_wgmma,@"STO_CUDA_ENTRY STV_DEFAULT"
gluon_wgmma:
.text.gluon_wgmma:
[----:B------:R-:W-:Y:S01]  /*0000*/  LDC R1, c[0x0][0x28] ;  /* 0x00000a00ff017b82 */ /* 0x000fe20000000800 */
[----:B------:R-:W1:Y:S07]  /*0010*/  S2R R0, SR_TID.X ;  /* 0x0000000000007919 */ /* 0x000e6e0000002100 */
[----:B------:R-:W2:Y:S01]  /*0020*/  S2UR UR4, SR_CgaCtaId ;  /* 0x00000000000479c3 */ /* 0x000ea20000008800 */
[----:B------:R-:W-:Y:S01]  /*0030*/  UMOV UR8, 0x400 ;  /* 0x0000040000087882 */ /* 0x000fe20000000000 */
[----:B------:R-:W-:Y:S01]  /*0040*/  ULDC UR6, c[0x0][0xc] ;  /* 0x0000030000067ab9 */ /* 0x000fe20000000800 */
[----:B------:R-:W-:Y:S01]  /*0050*/  ULDC.64 UR20, c[0x0][0x250] ;  /* 0x0000940000147ab9 */ /* 0x000fe20000000a00 */
[----:B------:R-:W-:Y:S04]  /*0060*/  BSSY B0, `(.L_x_0) ;  /* 0x000001e000007945 */ /* 0x000fe80003800000 */
[----:B------:R-:W3:Y:S08]  /*0070*/  LDC R2, c[0x0][0x228] ;  /* 0x00008a00ff027b82 */ /* 0x000ef00000000800 */
[----:B------:R-:W4:Y:S08]  /*0080*/  LDC R8, c[0x0][0x230] ;  /* 0x00008c00ff087b82 */ /* 0x000f300000000800 */
[----:B------:R-:W-:Y:S01]  /*0090*/  S2UR UR23, SR_CTAID.Y ;  /* 0x00000000001779c3 */ /* 0x000fe20000002600 */
[----:B--2---:R-:W-:-:S03]  /*00a0*/  ULEA UR8, UR4, UR8, 0x18 ;  /* 0x0000000804087291 */ /* 0x004fc6000f8ec03f */
[----:B------:R-:W-:Y:S01]  /*00b0*/  ULDC UR4, c[0x0][0x10] ;  /* 0x0000040000047ab9 */ /* 0x000fe20000000800 */
[----:B-1----:R-:W-:-:S03]  /*00c0*/  LOP3.LUT R6, R0, 0x7f, RZ, 0xc0, !PT ;  /* 0x0000007f00067812 */ /* 0x002fc600078ec0ff */
[----:B------:R-:W1:Y:S01]  /*00d0*/  S2UR UR5, SR_CTAID.Z ;  /* 0x00000000000579c3 */ /* 0x000e620000002700 */
[----:B---3--:R-:W-:Y:S01]  /*00e0*/  VIADD R2, R2, 0xffffffff ;  /* 0xffffffff02027836 */ /* 0x008fe20000000000 */
[C---:B------:R-:W-:Y:S02]  /*00f0*/  ISETP.GE.U32.AND P0, PT, R6.reuse, 0x20, PT ;  /* 0x000000200600780c */ /* 0x040fe40003f06070 */
[C---:B------:R-:W-:Y:S02]  /*0100*/  ISETP.NE.U32.AND P2, PT, R6.reuse, RZ, PT ;  /* 0x000000ff0600720c */ /* 0x040fe40003f45070 */
[----:B------:R-:W-:Y:S02]  /*0110*/  LEA R14, R6, UR8, 0x2 ;  /* 0x00000008060e7c11 */ /* 0x000fe4000f8e10ff */
[----:B------:R-:W2:Y:S01]  /*0120*/  S2UR UR36, SR_CTAID.X ;  /* 0x00000000002479c3 */ /* 0x000ea20000002500 */
[----:B----4-:R-:W-:-:S06]  /*0130*/  VIADD R11, R8, 0xffffffff ;  /* 0xffffffff080b7836 */ /* 0x010fcc0000000000 */
[----:B------:R3:W-:Y:S01]  /*0140*/  @!P0 STS [R14], RZ ;  /* 0x000000ff0e008388 */ /* 0x0007e20000000800 */
[----:B------:R-:W-:-:S03]  /*0150*/  NOP ;  /* 0x0000000000007918 */ /* 0x000fc60000000000 */
[----:B------:R3:W-:Y:S01]  /*0160*/  @!P2 STS [UR8+0x24], R2 ;  /* 0x00002402ff00a988 */ /* 0x0007e20008000808 */
[----:B-1----:R-:W-:-:S03]  /*0170*/  UIMAD UR4, UR5, UR4, UR23 ;  /* 0x00000004050472a4 */ /* 0x002fc6000f8e0217 */
[----:B------:R3:W-:Y:S01]  /*0180*/  @!P2 STS [UR8+0x20], R11 ;  /* 0x0000200bff00a988 */ /* 0x0007e20008000808 */
[----:B--2---:R-:W-:-:S04]  /*0190*/  UIMAD UR4, UR4, UR6, UR36 ;  /* 0x00000006040472a4 */ /* 0x004fc8000f8e0224 */
[----:B------:R-:W-:-:S04]  /*01a0*/  UIMAD UR4, UR4, 0x180, URZ ;  /* 0x00000180040478a4 */ /* 0x000fc8000f8e023f */
[----:B------:R-:W-:-:S04]  /*01b0*/  UIADD3 UR16, UP0, UR4, UR20, URZ ;  /* 0x0000001404107290 */ /* 0x000fc8000ff1e03f */
[----:B------:R-:W-:Y:S01]  /*01c0*/  ULEA.HI.X.SX32 UR17, UR4, UR21, 0x1, UP0 ;  /* 0x0000001504117291 */ /* 0x000fe200080f0e3f */
[----:B---3--:R-:W-:Y:S11]  /*01d0*/  @P2 BRA `(.L_x_1) ;  /* 0x0000000000182947 */ /* 0x008ff60003800000 */
[----:B------:R-:W1:Y:S01]  /*01e0*/  LDS R3, [UR8+0x8] ;  /* 0x00000808ff037984 */ /* 0x000e620008000800 */
[----:B------:R-:W2:Y:S01]  /*01f0*/  LDC.64 R12, c[0x0][0x210] ;  /* 0x00008400ff0c7b82 */ /* 0x000ea20000000a00 */
[----:B------:R-:W-:Y:S02]  /*0200*/  IMAD.MOV.U32 R4, RZ, RZ, 0x70 ;  /* 0x00000070ff047424 */ /* 0x000fe400078e00ff */
[----:B--2---:R2:W-:Y:S03]  /*0210*/  STS.64 [UR8], R12 ;  /* 0x0000000cff007988 */ /* 0x0045e60008000a08 */
[----:B-1----:R-:W-:-:S05]  /*0220*/  LOP3.LUT R3, R3, 0x10, R4, 0xd8, !PT ;  /* 0x0000001003037812 */ /* 0x002fca00078ed804 */
[----:B------:R2:W-:Y:S02]  /*0230*/  STS [UR8+0x8], R3 ;  /* 0x00000803ff007988 */ /* 0x0005e40008000808 */
.L_x_1:
[----:B------:R-:W-:Y:S05]  /*0240*/  BSYNC B0 ;  /* 0x0000000000007941 */ /* 0x000fea0003800000 */
.L_x_0:
[----:B------:R-:W-:Y:S04]  /*0250*/  BSSY B0, `(.L_x_2) ;  /* 0x000000a000007945 */ /* 0x000fe80003800000 */
[----:B------:R-:W-:Y:S05]  /*0260*/  @P2 BRA `(.L_x_3) ;  /* 0x0000000000202947 */ /* 0x000fea0003800000 */
[----:B--2---:R-:W1:Y:S01]  /*0270*/  LDS R3, [UR8+0x34] ;  /* 0x00003408ff037984 */ /* 0x004e620008000800 */
[----:B------:R-:W-:Y:S02]  /*0280*/  IMAD.MOV.U32 R4, RZ, RZ, 0x3f000000 ;  /* 0x3f000000ff047424 */ /* 0x000fe400078e00ff */
[----:B------:R-:W-:Y:S01]  /*0290*/  @!P2 IMAD.MOV.U32 R5, RZ, RZ, 0x3f ;  /* 0x0000003fff05a424 */ /* 0x000fe200078e00ff */
[----:B------:R-:W2:Y:S02]  /*02a0*/  @!P2 LDS R10, [UR8+0x38] ;  /* 0x00003808ff0aa984 */ /* 0x000ea40008000800 */
[----:B-1----:R-:W-:Y:S02]  /*02b0*/  LOP3.LUT R3, R3, 0xff000000, R4, 0xb8, !PT ;  /* 0xff00000003037812 */ /* 0x002fe400078eb804 */
[----:B--2---:R-:W-:-:S03]  /*02c0*/  @!P2 LOP3.LUT R4, R10, 0xff, R5, 0xb8, !PT ;  /* 0x000000ff0a04a812 */ /* 0x004fc600078eb805 */
[----:B------:R1:W-:Y:S04]  /*02d0*/  STS [UR8+0x34], R3 ;  /* 0x00003403ff007988 */ /* 0x0003e80008000808 */
[----:B------:R1:W-:Y:S02]  /*02e0*/  @!P2 STS [UR8+0x38], R4 ;  /* 0x00003804ff00a988 */ /* 0x0003e40008000808 */
.L_x_3:
[----:B------:R-:W-:Y:S05]  /*02f0*/  BSYNC B0 ;  /* 0x0000000000007941 */ /* 0x000fea0003800000 */
.L_x_2:
[----:B------:R-:W-:Y:S04]  /*0300*/  BSSY B0, `(.L_x_4) ;  /* 0x000000e000007945 */ /* 0x000fe80003800000 */
[----:B------:R-:W-:Y:S05]  /*0310*/  @P2 BRA `(.L_x_5) ;  /* 0x0000000000302947 */ /* 0x000fea0003800000 */
[----:B-1----:R-:W1:Y:S01]  /*0320*/  LDS R4, [UR8+0x34] ;  /* 0x00003408ff047984 */ /* 0x002e620008000800 */
[----:B--2---:R-:W2:Y:S03]  /*0330*/  LDC.64 R12, c[0x0][0x238] ;  /* 0x00008e00ff0c7b82 */ /* 0x004ea60000000a00 */
[----:B------:R-:W3:Y:S01]  /*0340*/  LDS R3, [UR8+0x1c] ;  /* 0x00001c08ff037984 */ /* 0x000ee20008000800 */
[C---:B--2---:R-:W-:Y:S01]  /*0350*/  SHF.L.U64.HI R10, R12.reuse, 0x1, R13 ;  /* 0x000000010c0a7819 */ /* 0x044fe2000001020d */
[----:B------:R-:W-:-:S03]  /*0360*/  IMAD.SHL.U32 R5, R12, 0x2, RZ ;  /* 0x000000020c057824 */ /* 0x000fc600078e00ff */
[--C-:B------:R-:W-:Y:S02]  /*0370*/  SHF.R.U32.HI R12, RZ, 0x4, R10.reuse ;  /* 0x00000004ff0c7819 */ /* 0x100fe4000001160a */
[----:B------:R-:W-:-:S05]  /*0380*/  SHF.R.U64 R5, R5, 0x4, R10 ;  /* 0x0000000405057819 */ /* 0x000fca000000120a */
[----:B------:R4:W-:Y:S01]  /*0390*/  STS [UR8+0xc], R5 ;  /* 0x00000c05ff007988 */ /* 0x0009e20008000808 */
[----:B-1----:R-:W-:Y:S02]  /*03a0*/  LOP3.LUT R4, R4, 0x7, RZ, 0xb8, !PT ;  /* 0x0000000704047812 */ /* 0x002fe400078eb8ff */
[----:B---3--:R-:W-:-:S03]  /*03b0*/  LOP3.LUT R3, R3, 0xf, R12, 0xb8, !PT ;  /* 0x0000000f03037812 */ /* 0x008fc600078eb80c */
[----:B------:R4:W-:Y:S04]  /*03c0*/  STS [UR8+0x34], R4 ;  /* 0x00003404ff007988 */ /* 0x0009e80008000808 */
[----:B------:R4:W-:Y:S02]  /*03d0*/  STS [UR8+0x1c], R3 ;  /* 0x00001c03ff007988 */ /* 0x0009e40008000808 */
.L_x_5:
[----:B------:R-:W-:Y:S05]  /*03e0*/  BSYNC B0 ;  /* 0x0000000000007941 */ /* 0x000fea0003800000 */
.L_x_4:
[----:B------:R-:W-:Y:S04]  /*03f0*/  BSSY B1, `(.L_x_6) ;  /* 0x000001b000017945 */ /* 0x000fe80003800000 */
[----:B------:R-:W-:Y:S01]  /*0400*/  BSSY B0, `(.L_x_7) ;  /* 0x0000016000007945 */ /* 0x000fe20003800000 */
[----:B------:R-:W-:-:S03]  /*0410*/  IMAD.MOV.U32 R7, RZ, RZ, RZ ;  /* 0x000000ffff077224 */ /* 0x000fc600078e00ff */
[----:B------:R-:W-:Y:S05]  /*0420*/  @P2 BRA `(.L_x_8) ;  /* 0x0000000000202947 */ /* 0x000fea0003800000 */
[----:B-12-4-:R-:W1:Y:S02]  /*0430*/  LDS R3, [UR8+0x34] ;  /* 0x00003408ff037984 */ /* 0x016e640008000800 */
[----:B-1----:R-:W-:-:S05]  /*0440*/  LOP3.LUT R3, R3, 0x38, RZ, 0xb8, !PT ;  /* 0x0000003803037812 */ /* 0x002fca00078eb8ff */
[----:B------:R1:W-:Y:S01]  /*0450*/  STS [UR8+0x34], R3 ;  /* 0x00003403ff007988 */ /* 0x0003e20008000808 */
[----:B------:R-:W-:Y:S05]  /*0460*/  @P2 BRA `(.L_x_9) ;  /* 0x0000000000202947 */ /* 0x000fea0003800000 */
[----:B-1----:R-:W1:Y:S01]  /*0470*/  LDS R3, [UR8+0x8] ;  /* 0x00000808ff037984 */ /* 0x002e620008000800 */
[----:B------:R-:W-:-:S05]  /*0480*/  IMAD.MOV.U32 R4, RZ, RZ, 0x780 ;  /* 0x00000780ff047424 */ /* 0x000fca00078e00ff */
[----:B-1----:R-:W-:-:S05]  /*0490*/  LOP3.LUT R3, R3, 0x500, R4, 0xd8, !PT ;  /* 0x0000050003037812 */ /* 0x002fca00078ed804 */
[----:B------:R3:W-:Y:S02]  /*04a0*/  STS [UR8+0x8], R3 ;  /* 0x00000803ff007988 */ /* 0x0007e40008000808 */
.L_x_8:
[----:B------:R-:W-:Y:S05]  /*04b0*/  @P2 BRA `(.L_x_10) ;  /* 0x0000000000282947 */ /* 0x000fea0003800000 */
[----:B-1234-:R-:W1:Y:S02]  /*04c0*/  LDS R3, [UR8+0x8] ;  /* 0x00000808ff037984 */ /* 0x01ee640008000800 */
[----:B-1----:R-:W-:-:S05]  /*04d0*/  LOP3.LUT R3, R3, 0x1800, RZ, 0xb8, !PT ;  /* 0x0000180003037812 */ /* 0x002fca00078eb8ff */
[----:B------:R2:W-:Y:S02]  /*04e0*/  STS [UR8+0x8], R3 ;  /* 0x00000803ff007988 */ /* 0x0005e40008000808 */
.L_x_9:
[----:B------:R-:W-:Y:S05]  /*04f0*/  @P2 BREAK B0 ;  /* 0x0000000000002942 */ /* 0x000fea0003800000 */
[----:B------:R-:W-:Y:S05]  /*0500*/  @P2 BRA `(.L_x_11) ;  /* 0x0000000000242947 */ /* 0x000fea0003800000 */
[----:B------:R-:W3:Y:S01]  /*0510*/  LDS R4, [UR8+0x8] ;  /* 0x00000808ff047984 */ /* 0x000ee20008000800 */
[----:B-12---:R-:W-:-:S05]  /*0520*/  IMAD.MOV.U32 R3, RZ, RZ, 0x6000 ;  /* 0x00006000ff037424 */ /* 0x006fca00078e00ff */
[----:B---3--:R-:W-:-:S04]  /*0530*/  LOP3.LUT R3, R4, 0x6000, R3, 0xd8, !PT ;  /* 0x0000600004037812 */ /* 0x008fc800078ed803 */
[----:B------:R-:W-:-:S05]  /*0540*/  LOP3.LUT R3, R3, 0x400000, RZ, 0xb8, !PT ;  /* 0x0040000003037812 */ /* 0x000fca00078eb8ff */
[----:B------:R5:W-:Y:S02]  /*0550*/  STS [UR8+0x8], R3 ;  /* 0x00000803ff007988 */ /* 0x000be40008000808 */
.L_x_10:
[----:B------:R-:W-:Y:S05]  /*0560*/  BSYNC B0 ;  /* 0x0000000000007941 */ /* 0x000fea0003800000 */
.L_x_7:
[----:B-12345:R-:W1:Y:S02]  /*0570*/  @!P2 LDS R3, [UR8+0x8] ;  /* 0x00000808ff03a984 */ /* 0x03ee640008000800 */
[----:B-1----:R-:W-:-:S05]  /*0580*/  @!P2 LOP3.LUT R3, R3, 0x8000, RZ, 0xb8, !PT ;  /* 0x000080000303a812 */ /* 0x002fca00078eb8ff */
[----:B------:R3:W-:Y:S02]  /*0590*/  @!P2 STS [UR8+0x8], R3 ;  /* 0x00000803ff00a988 */ /* 0x0007e40008000808 */
.L_x_11:
[----:B------:R-:W-:Y:S05]  /*05a0*/  BSYNC B1 ;  /* 0x0000000000017941 */ /* 0x000fea0003800000 */
.L_x_6:
[----:B------:R-:W-:Y:S05]  /*05b0*/  WARPSYNC.ALL ;  /* 0x0000000000007948 */ /* 0x000fea0003800000 */
[----:B------:R-:W-:Y:S05]  /*05c0*/  @P0 BRA `(.L_x_12) ;  /* 0x0000000000280947 */ /* 0x000fea0003800000 */
[----:B-123--:R-:W1:Y:S01]  /*05d0*/  S2R R3, SR_LANEID ;  /* 0x0000000000037919 */ /* 0x00ee620000000000 */
[----:B------:R-:W-:Y:S05]  /*05e0*/  WARPSYNC.ALL ;  /* 0x0000000000007948 */ /* 0x000fea0003800000 */
[----:B-1----:R-:W-:-:S05]  /*05f0*/  IMAD.SHL.U32 R3, R3, 0x4, RZ ;  /* 0x0000000403037824 */ /* 0x002fca00078e00ff */
[----:B------:R-:W1:Y:S01]  /*0600*/  LDS R9, [R3+UR8] ;  /* 0x0000000803097984 */ /* 0x000e620008000800 */
[----:B------:R-:W-:-:S05]  /*0610*/  IADD3 R4, P1, R3, UR16, RZ ;  /* 0x0000001003047c10 */ /* 0x000fca000ff3e0ff */
[----:B------:R-:W-:-:S05]  /*0620*/  IMAD.X R5, RZ, RZ, UR17, P1 ;  /* 0x00000011ff057e24 */ /* 0x000fca00088e06ff */
[----:B-1----:R4:W5:Y:S01]  /*0630*/  ATOMG.E.EXCH.STRONG.GPU PT, RZ, [R4], R9 ;  /* 0x0000000904ff73a8 */ /* 0x00296200041ee100 */
[----:B------:R-:W-:-:S04]  /*0640*/  DEPBAR {5,4,3,2,1,0} ;  /* 0x0000003f0000791a */ /* 0x000fc80000000000 */
[----:B------:R4:W-:Y:S01]  /*0650*/  UTMACCTL.IV [UR16] ;  /* 0x00000000100079b9 */ /* 0x0009e20008000000 */
[----:B------:R-:W-:Y:S01]  /*0660*/  NOP ;  /* 0x0000000000007918 */ /* 0x000fe20000000000 */
.L_x_12:
[----:B------:R-:W-:Y:S05]  /*0670*/  @P0 BRA `(.L_x_13) ;  /* 0x00000000000c0947 */ /* 0x000fea0003800000 */
[----:B------:R0:W-:Y:S01]  /*0680*/  UTMACMDFLUSH ;  /* 0x00000000000079b7 */ /* 0x0001e20000000000 */
[----:B------:R-:W-:Y:S05]  /*0690*/  @P0 BRA `(.L_x_13) ;  /* 0x0000000000040947 */ /* 0x000fea0003800000 */
[----:B------:R-:W-:-:S04]  /*06a0*/  DEPBAR.LE SB0, 0x0 ;  /* 0x000080000000791a */ /* 0x000fc80000000000 */
.L_x_13:
[----:B------:R-:W-:Y:S05]  /*06b0*/  WARPSYNC.ALL ;  /* 0x0000000000007948 */ /* 0x000fea0003800000 */
[----:B-----5:R-:W-:Y:S06]  /*06c0*/  BAR.SYNC.DEFER_BLOCKING 0x0 ;  /* 0x0000000000007b1d */ /* 0x020fec0000010000 */
[----:B------:R-:W-:Y:S02]  /*06d0*/  BSSY B1, `(.L_x_14) ;  /* 0x000000b000017945 */ /* 0x000fe40003800000 */
[----:B------:R-:W-:Y:S06]  /*06e0*/  BAR.SYNC.DEFER_BLOCKING 0x0 ;  /* 0x0000000000007b1d */ /* 0x000fec0000010000 */
[----:B------:R5:W-:Y:S01]  /*06f0*/  @!P0 STS [R14], RZ ;  /* 0x000000ff0e008388 */ /* 0x000be20000000800 */
[----:B------:R-:W-:Y:S01]  /*0700*/  NOP ;  /* 0x0000000000007918 */ /* 0x000fe20000000000 */
[----:B------:R-:W-:Y:S05]  /*0710*/  @P2 BRA `(.L_x_15) ;  /* 0x0000000000182947 */ /* 0x000fea0003800000 */
[----:B-123--:R-:W1:Y:S01]  /*0720*/  LDS R3, [UR8+0x8] ;  /* 0x00000808ff037984 */ /* 0x00ee620008000800 */
[----:B------:R-:W2:Y:S01]  /*0730*/  LDC.64 R12, c[0x0][0x218] ;  /* 0x00008600ff0c7b82 */ /* 0x000ea20000000a00 */
[----:B----4-:R-:W-:Y:S02]  /*0740*/  IMAD.MOV.U32 R4, RZ, RZ, 0x70 ;  /* 0x00000070ff047424 */ /* 0x010fe400078e00ff */
[----:B--2---:R2:W-:Y:S03]  /*0750*/  STS.64 [UR8], R12 ;  /* 0x0000000cff007988 */ /* 0x0045e60008000a08 */
[----:B-1----:R-:W-:-:S05]  /*0760*/  LOP3.LUT R3, R3, 0x10, R4, 0xd8, !PT ;  /* 0x0000001003037812 */ /* 0x002fca00078ed804 */
[----:B------:R2:W-:Y:S02]  /*0770*/  STS [UR8+0x8], R3 ;  /* 0x00000803ff007988 */ /* 0x0005e40008000808 */
.L_x_15:
[----:B----4-:R-:W-:Y:S05]  /*0780*/  BSYNC B1 ;  /* 0x0000000000017941 */ /* 0x010fea0003800000 */
.L_x_14:
[----:B------:R-:W-:Y:S04]  /*0790*/  BSSY B2, `(.L_x_16) ;  /* 0x000000f000027945 */ /* 0x000fe80003800000 */
[----:B------:R-:W-:Y:S04]  /*07a0*/  BSSY B1, `(.L_x_17) ;  /* 0x000000c000017945 */ /* 0x000fe80003800000 */
[----:B------:R-:W-:Y:S05]  /*07b0*/  @P2 BRA `(.L_x_18) ;  /* 0x0000000000282947 */ /* 0x000fea0003800000 */
[----:B-123--:R-:W1:Y:S01]  /*07c0*/  LDS R3, [UR8+0x34] ;  /* 0x00003408ff037984 */ /* 0x00ee620008000800 */
[----:B------:R-:W-:Y:S01]  /*07d0*/  IMAD.MOV.U32 R4, RZ, RZ, 0x3f000000 ;  /* 0x3f000000ff047424 */ /* 0x000fe200078e00ff */
[----:B------:R-:W-:Y:S05]  /*07e0*/  @P2 BREAK B1 ;  /* 0x0000000000012942 */ /* 0x000fea0003800000 */
[----:B-1----:R-:W-:-:S05]  /*07f0*/  LOP3.LUT R3, R3, 0xff000000, R4, 0xb8, !PT ;  /* 0xff00000003037812 */ /* 0x002fca00078eb804 */
[----:B------:R1:W-:Y:S01]  /*0800*/  STS [UR8+0x34], R3 ;  /* 0x00003403ff007988 */ /* 0x0003e20008000808 */
[----:B------:R-:W-:Y:S05]  /*0810*/  @P2 BRA `(.L_x_19) ;  /* 0x0000000000182947 */ /* 0x000fea0003800000 */
[----:B-1----:R-:W1:Y:S01]  /*0820*/  LDS R3, [UR8+0x38] ;  /* 0x00003808ff037984 */ /* 0x002e620008000800 */
[----:B------:R-:W-:-:S05]  /*0830*/  IMAD.MOV.U32 R4, RZ, RZ, 0x3f ;  /* 0x0000003fff047424 */ /* 0x000fca00078e00ff */
[----:B-1----:R-:W-:-:S05]  /*0840*/  LOP3.LUT R3, R3, 0xff, R4, 0xb8, !PT ;  /* 0x000000ff03037812 */ /* 0x002fca00078eb804 */
[----:B------:R4:W-:Y:S02]  /*0850*/  STS [UR8+0x38], R3 ;  /* 0x00003803ff007988 */ /* 0x0009e40008000808 */
.L_x_18:
[----:B------:R-:W-:Y:S05]  /*0860*/  BSYNC B1 ;  /* 0x0000000000017941 */ /* 0x000fea0003800000 */
.L_x_17:
[----:B------:R1:W-:Y:S02]  /*0870*/  @!P2 STS [UR8+0x20], R11 ;  /* 0x0000200bff00a988 */ /* 0x0003e40008000808 */
.L_x_19:
[----:B------:R-:W-:Y:S05]  /*0880*/  BSYNC B2 ;  /* 0x0000000000027941 */ /* 0x000fea0003800000 */
.L_x_16:
[----:B------:R-:W-:Y:S05]  /*0890*/  WARPSYNC.ALL ;  /* 0x0000000000007948 */ /* 0x000fea0003800000 */
[----:B-1234-:R-:W1:Y:S01]  /*08a0*/  LDC R3, c[0x0][0x22c] ;  /* 0x00008b00ff037b82 */ /* 0x01ee620000000800 */
[----:B------:R-:W-:Y:S01]  /*08b0*/  BSSY B2, `(.L_x_20) ;  /* 0x0000010000027945 */ /* 0x000fe20003800000 */
[----:B-1----:R-:W-:-:S05]  /*08c0*/  VIADD R3, R3, 0xffffffff ;  /* 0xffffffff03037836 */ /* 0x002fca0000000000 */
[----:B------:R1:W-:Y:S01]  /*08d0*/  @!P2 STS [UR8+0x24], R3 ;  /* 0x00002403ff00a988 */ /* 0x0003e20008000808 */
[----:B------:R-:W-:Y:S05]  /*08e0*/  @P2 BRA `(.L_x_21) ;  /* 0x0000000000302947 */ /* 0x000fea0003800000 */
[----:B------:R-:W2:Y:S01]  /*08f0*/  LDS R5, [UR8+0x34] ;  /* 0x00003408ff057984 */ /* 0x000ea20008000800 */
[----:B------:R-:W3:Y:S03]  /*0900*/  LDC.64 R12, c[0x0][0x240] ;  /* 0x00009000ff0c7b82 */ /* 0x000ee60000000a00 */
[----:B------:R-:W4:Y:S01]  /*0910*/  LDS R4, [UR8+0x1c] ;  /* 0x00001c08ff047984 */ /* 0x000f220008000800 */
[C---:B---3--:R-:W-:Y:S01]  /*0920*/  SHF.L.U64.HI R10, R12.reuse, 0x1, R13 ;  /* 0x000000010c0a7819 */ /* 0x048fe2000001020d */
[----:B------:R-:W-:-:S03]  /*0930*/  IMAD.SHL.U32 R9, R12, 0x2, RZ ;  /* 0x000000020c097824 */ /* 0x000fc600078e00ff */
[--C-:B------:R-:W-:Y:S02]  /*0940*/  SHF.R.U32.HI R11, RZ, 0x4, R10.reuse ;  /* 0x00000004ff0b7819 */ /* 0x100fe4000001160a */
[----:B------:R-:W-:-:S05]  /*0950*/  SHF.R.U64 R9, R9, 0x4, R10 ;  /* 0x0000000409097819 */ /* 0x000fca000000120a */
[----:B------:R3:W-:Y:S01]  /*0960*/  STS [UR8+0xc], R9 ;  /* 0x00000c09ff007988 */ /* 0x0007e20008000808 */
[----:B--2---:R-:W-:Y:S02]  /*0970*/  LOP3.LUT R5, R5, 0x7, RZ, 0xb8, !PT ;  /* 0x0000000705057812 */ /* 0x004fe400078eb8ff */
[----:B----4-:R-:W-:-:S03]  /*0980*/  LOP3.LUT R4, R4, 0xf, R11, 0xb8, !PT ;  /* 0x0000000f04047812 */ /* 0x010fc600078eb80b */
[----:B------:R3:W-:Y:S04]  /*0990*/  STS [UR8+0x34], R5 ;  /* 0x00003405ff007988 */ /* 0x0007e80008000808 */
[----:B------:R3:W-:Y:S02]  /*09a0*/  STS [UR8+0x1c], R4 ;  /* 0x00001c04ff007988 */ /* 0x0007e40008000808 */
.L_x_21:
[----:B------:R-:W-:Y:S05]  /*09b0*/  BSYNC B2 ;  /* 0x0000000000027941 */ /* 0x000fea0003800000 */
.L_x_20:
[----:B------:R-:W-:Y:S04]  /*09c0*/  BSSY B3, `(.L_x_22) ;  /* 0x000001a000037945 */ /* 0x000fe80003800000 */
[----:B------:R-:W-:Y:S04]  /*09d0*/  BSSY B2, `(.L_x_23) ;  /* 0x0000015000027945 */ /* 0x000fe80003800000 */
[----:B------:R-:W-:Y:S05]  /*09e0*/  @P2 BRA `(.L_x_24) ;  /* 0x0000000000202947 */ /* 0x000fea0003800000 */
[----:B---3--:R-:W2:Y:S02]  /*09f0*/  LDS R4, [UR8+0x34] ;  /* 0x00003408ff047984 */ /* 0x008ea40008000800 */
[----:B--2---:R-:W-:-:S05]  /*0a00*/  LOP3.LUT R4, R4, 0x38, RZ, 0xb8, !PT ;  /* 0x0000003804047812 */ /* 0x004fca00078eb8ff */
[----:B------:R2:W-:Y:S01]  /*0a10*/  STS [UR8+0x34], R4 ;  /* 0x00003404ff007988 */ /* 0x0005e20008000808 */
[----:B------:R-:W-:Y:S05]  /*0a20*/  @P2 BRA `(.L_x_25) ;  /* 0x0000000000202947 */ /* 0x000fea0003800000 */
[----:B--2---:R-:W2:Y:S01]  /*0a30*/  LDS R4, [UR8+0x8] ;  /* 0x00000808ff047984 */ /* 0x004ea20008000800 */
[----:B------:R-:W-:-:S05]  /*0a40*/  IMAD.MOV.U32 R5, RZ, RZ, 0x780 ;  /* 0x00000780ff057424 */ /* 0x000fca00078e00ff */
[----:B--2---:R-:W-:-:S05]  /*0a50*/  LOP3.LUT R4, R4, 0x500, R5, 0xd8, !PT ;  /* 0x0000050004047812 */ /* 0x004fca00078ed805 */
[----:B------:R2:W-:Y:S02]  /*0a60*/  STS [UR8+0x8], R4 ;  /* 0x00000804ff007988 */ /* 0x0005e40008000808 */
.L_x_24:
[----:B------:R-:W-:Y:S05]  /*0a70*/  @P2 BRA `(.L_x_26) ;  /* 0x0000000000282947 */ /* 0x000fea0003800000 */
[----:B--23--:R-:W2:Y:S02]  /*0a80*/  LDS R4, [UR8+0x8] ;  /* 0x00000808ff047984 */ /* 0x00cea40008000800 */
[----:B--2---:R-:W-:-:S05]  /*0a90*/  LOP3.LUT R4, R4, 0x1800, RZ, 0xb8, !PT ;  /* 0x0000180004047812 */ /* 0x004fca00078eb8ff */
[----:B------:R3:W-:Y:S02]  /*0aa0*/  STS [UR8+0x8], R4 ;  /* 0x00000804ff007988 */ /* 0x0007e40008000808 */
.L_x_25:
[----:B------:R-:W-:Y:S05]  /*0ab0*/  @P2 BREAK B2 ;  /* 0x0000000000022942 */ /* 0x000fea0003800000 */
[----:B------:R-:W-:Y:S05]  /*0ac0*/  @P2 BRA `(.L_x_27) ;  /* 0x0000000000242947 */ /* 0x000fea0003800000 */
[----:B--23--:R-:W2:Y:S01]  /*0ad0*/  LDS R4, [UR8+0x8] ;  /* 0x00000808ff047984 */ /* 0x00cea20008000800 */
[----:B------:R-:W-:-:S05]  /*0ae0*/  IMAD.MOV.U32 R5, RZ, RZ, 0x6000 ;  /* 0x00006000ff057424 */ /* 0x000fca00078e00ff */
[----:B--2---:R-:W-:-:S04]  /*0af0*/  LOP3.LUT R4, R4, 0x6000, R5, 0xd8, !PT ;  /* 0x0000600004047812 */ /* 0x004fc800078ed805 */
[----:B------:R-:W-:-:S05]  /*0b00*/  LOP3.LUT R4, R4, 0x400000, RZ, 0xb8, !PT ;  /* 0x0040000004047812 */ /* 0x000fca00078eb8ff */
[----:B------:R4:W-:Y:S02]  /*0b10*/  STS [UR8+0x8], R4 ;  /* 0x00000804ff007988 */ /* 0x0009e40008000808 */
.L_x_26:
[----:B------:R-:W-:Y:S05]  /*0b20*/  BSYNC B2 ;  /* 0x0000000000027941 */ /* 0x000fea0003800000 */
.L_x_23:
[----:B--234-:R-:W2:Y:S02]  /*0b30*/  @!P2 LDS R4, [UR8+0x8] ;  /* 0x00000808ff04a984 */ /* 0x01cea40008000800 */
[----:B--2---:R-:W-:-:S05]  /*0b40*/  @!P2 LOP3.LUT R4, R4, 0x8000, RZ, 0xb8, !PT ;  /* 0x000080000404a812 */ /* 0x004fca00078eb8ff */
[----:B------:R4:W-:Y:S02]  /*0b50*/  @!P2 STS [UR8+0x8], R4 ;  /* 0x00000804ff00a988 */ /* 0x0009e40008000808 */
.L_x_27:
[----:B------:R-:W-:Y:S05]  /*0b60*/  BSYNC B3 ;  /* 0x0000000000037941 */ /* 0x000fea0003800000 */
.L_x_22:
[----:B------:R-:W-:Y:S05]  /*0b70*/  WARPSYNC.ALL ;  /* 0x0000000000007948 */ /* 0x000fea0003800000 */
[----:B------:R-:W-:-:S04]  /*0b80*/  UIADD3 UR19, UR4, 0x80, URZ ;  /* 0x0000008004137890 */ /* 0x000fc8000fffe03f */
[----:B------:R-:W-:-:S04]  /*0b90*/  UIADD3 UR18, UP0, UR19, UR20, URZ ;  /* 0x0000001413127290 */ /* 0x000fc8000ff1e03f */
[----:B------:R-:W-:Y:S01]  /*0ba0*/  ULEA.HI.X.SX32 UR19, UR19, UR21, 0x1, UP0 ;  /* 0x0000001513137291 */ /* 0x000fe200080f0e3f */
[----:B------:R-:W-:Y:S11]  /*0bb0*/  @P0 BRA `(.L_x_28) ;  /* 0x0000000000280947 */ /* 0x000ff60003800000 */
[----:B--234-:R-:W2:Y:S01]  /*0bc0*/  S2R R4, SR_LANEID ;  /* 0x0000000000047919 */ /* 0x01cea20000000000 */
[----:B------:R-:W-:Y:S05]  /*0bd0*/  WARPSYNC.ALL ;  /* 0x0000000000007948 */ /* 0x000fea0003800000 */
[----:B--2---:R-:W-:-:S05]  /*0be0*/  IMAD.SHL.U32 R10, R4, 0x4, RZ ;  /* 0x00000004040a7824 */ /* 0x004fca00078e00ff */
[----:B------:R-:W2:Y:S01]  /*0bf0*/  LDS R9, [R10+UR8] ;  /* 0x000000080a097984 */ /* 0x000ea20008000800 */
[----:B------:R-:W-:-:S05]  /*0c00*/  IADD3 R4, P1, R10, UR18, RZ ;  /* 0x000000120a047c10 */ /* 0x000fca000ff3e0ff */
[----:B------:R-:W-:-:S05]  /*0c10*/  IMAD.X R5, RZ, RZ, UR19, P1 ;  /* 0x00000013ff057e24 */ /* 0x000fca00088e06ff */
[----:B--2---:R2:W3:Y:S01]  /*0c20*/  ATOMG.E.EXCH.STRONG.GPU PT, RZ, [R4], R9 ;  /* 0x0000000904ff73a8 */ /* 0x0044e200041ee100 */
[----:B------:R-:W-:-:S04]  /*0c30*/  DEPBAR {5,4,3,2,1,0} ;  /* 0x0000003f0000791a */ /* 0x000fc80000000000 */
[----:B------:R2:W-:Y:S01]  /*0c40*/  UTMACCTL.IV [UR18] ;  /* 0x00000000120079b9 */ /* 0x0005e20008000000 */
[----:B------:R-:W-:Y:S01]  /*0c50*/  NOP ;  /* 0x0000000000007918 */ /* 0x000fe20000000000 */
.L_x_28:
[----:B------:R-:W-:Y:S05]  /*0c60*/  @P0 BRA `(.L_x_29) ;  /* 0x00000000000c0947 */ /* 0x000fea0003800000 */
[----:B------:R0:W-:Y:S01]  /*0c70*/  UTMACMDFLUSH ;  /* 0x00000000000079b7 */ /* 0x0001e20000000000 */
[----:B------:R-:W-:Y:S05]  /*0c80*/  @P0 BRA `(.L_x_29) ;  /* 0x0000000000040947 */ /* 0x000fea0003800000 */
[----:B------:R-:W-:-:S04]  /*0c90*/  DEPBAR.LE SB0, 0x0 ;  /* 0x000080000000791a */ /* 0x000fc80000000000 */
.L_x_29:
[----:B------:R-:W-:Y:S05]  /*0ca0*/  WARPSYNC.ALL ;  /* 0x0000000000007948 */ /* 0x000fea0003800000 */
[----:B---3--:R-:W-:Y:S06]  /*0cb0*/  BAR.SYNC.DEFER_BLOCKING 0x0 ;  /* 0x0000000000007b1d */ /* 0x008fec0000010000 */
[----:B------:R-:W-:Y:S02]  /*0cc0*/  BSSY B3, `(.L_x_30) ;  /* 0x000000b000037945 */ /* 0x000fe40003800000 */
[----:B------:R-:W-:Y:S06]  /*0cd0*/  BAR.SYNC.DEFER_BLOCKING 0x0 ;  /* 0x0000000000007b1d */ /* 0x000fec0000010000 */
[----:B------:R3:W-:Y:S01]  /*0ce0*/  @!P0 STS [R14], RZ ;  /* 0x000000ff0e008388 */ /* 0x0007e20000000800 */
[----:B------:R-:W-:Y:S01]  /*0cf0*/  NOP ;  /* 0x0000000000007918 */ /* 0x000fe20000000000 */
[----:B------:R-:W-:Y:S05]  /*0d00*/  @P2 BRA `(.L_x_31) ;  /* 0x0000000000182947 */ /* 0x000fea0003800000 */
[----:B--2-4-:R-:W2:Y:S01]  /*0d10*/  LDS R4, [UR8+0x8] ;  /* 0x00000808ff047984 */ /* 0x014ea20008000800 */
[----:B------:R-:W4:Y:S01]  /*0d20*/  LDC.64 R10, c[0x0][0x220] ;  /* 0x00008800ff0a7b82 */ /* 0x000f220000000a00 */
[----:B------:R-:W-:Y:S02]  /*0d30*/  IMAD.MOV.U32 R5, RZ, RZ, 0x70 ;  /* 0x00000070ff057424 */ /* 0x000fe400078e00ff */
[----:B----4-:R4:W-:Y:S03]  /*0d40*/  STS.64 [UR8], R10 ;  /* 0x0000000aff007988 */ /* 0x0109e60008000a08 */
[----:B--2---:R-:W-:-:S05]  /*0d50*/  LOP3.LUT R4, R4, 0x10, R5, 0xd8, !PT ;  /* 0x0000001004047812 */ /* 0x004fca00078ed805 */
[----:B------:R4:W-:Y:S02]  /*0d60*/  STS [UR8+0x8], R4 ;  /* 0x00000804ff007988 */ /* 0x0009e40008000808 */
.L_x_31:
[----:B--2---:R-:W-:Y:S05]  /*0d70*/  BSYNC B3 ;  /* 0x0000000000037941 */ /* 0x004fea0003800000 */
.L_x_30:
[----:B------:R-:W-:Y:S04]  /*0d80*/  BSSY B4, `(.L_x_32) ;  /* 0x0000011000047945 */ /* 0x000fe80003800000 */
[----:B------:R-:W-:Y:S04]  /*0d90*/  BSSY B3, `(.L_x_33) ;  /* 0x000000e000037945 */ /* 0x000fe80003800000 */
[----:B------:R-:W-:Y:S05]  /*0da0*/  @P2 BRA `(.L_x_34) ;  /* 0x0000000000242947 */ /* 0x000fea0003800000 */
[----:B----4-:R-:W2:Y:S01]  /*0db0*/  LDS R4, [UR8+0x34] ;  /* 0x00003408ff047984 */ /* 0x010ea20008000800 */
[----:B------:R-:W-:-:S05]  /*0dc0*/  IMAD.MOV.U32 R5, RZ, RZ, 0x3f000000 ;  /* 0x3f000000ff057424 */ /* 0x000fca00078e00ff */
[----:B--2---:R-:W-:-:S05]  /*0dd0*/  LOP3.LUT R4, R4, 0xff000000, R5, 0xb8, !PT ;  /* 0xff00000004047812 */ /* 0x004fca00078eb805 */
[----:B------:R2:W-:Y:S01]  /*0de0*/  STS [UR8+0x34], R4 ;  /* 0x00003404ff007988 */ /* 0x0005e20008000808 */
[----:B------:R-:W-:Y:S05]  /*0df0*/  @P2 BRA `(.L_x_35) ;  /* 0x00000000001c2947 */ /* 0x000fea0003800000 */
[----:B--2---:R-:W2:Y:S01]  /*0e00*/  LDS R4, [UR8+0x38] ;  /* 0x00003808ff047984 */ /* 0x004ea20008000800 */
[----:B------:R-:W-:-:S05]  /*0e10*/  IMAD.MOV.U32 R5, RZ, RZ, 0x3f ;  /* 0x0000003fff057424 */ /* 0x000fca00078e00ff */
[----:B--2---:R-:W-:-:S05]  /*0e20*/  LOP3.LUT R4, R4, 0xff, R5, 0xb8, !PT ;  /* 0x000000ff04047812 */ /* 0x004fca00078eb805 */
[----:B------:R2:W-:Y:S02]  /*0e30*/  STS [UR8+0x38], R4 ;  /* 0x00003804ff007988 */ /* 0x0005e40008000808 */
.L_x_34:
[----:B------:R-:W-:Y:S05]  /*0e40*/  @P2 BREAK B3 ;  /* 0x0000000000032942 */ /* 0x000fea0003800000 */
[----:B------:R-:W-:Y:S05]  /*0e50*/  @P2 BRA `(.L_x_36) ;  /* 0x00000000000c2947 */ /* 0x000fea0003800000 */
[----:B------:R1:W-:Y:S02]  /*0e60*/  STS [UR8+0x20], R3 ;  /* 0x00002003ff007988 */ /* 0x0003e40008000808 */
.L_x_35:
[----:B------:R-:W-:Y:S05]  /*0e70*/  BSYNC B3 ;  /* 0x0000000000037941 */ /* 0x000fea0003800000 */
.L_x_33:
[----:B------:R1:W-:Y:S02]  /*0e80*/  @!P2 STS [UR8+0x24], R2 ;  /* 0x00002402ff00a988 */ /* 0x0003e40008000808 */
.L_x_36:
[----:B------:R-:W-:Y:S05]  /*0e90*/  BSYNC B4 ;  /* 0x0000000000047941 */ /* 0x000fea0003800000 */
.L_x_32:
[----:B------:R-:W-:Y:S05]  /*0ea0*/  WARPSYNC.ALL ;  /* 0x0000000000007948 */ /* 0x000fea0003800000 */
[----:B------:R-:W-:Y:S04]  /*0eb0*/  BSSY B4, `(.L_x_37) ;  /* 0x000000e000047945 */ /* 0x000fe80003800000 */
[----:B------:R-:W-:Y:S05]  /*0ec0*/  @P2 BRA `(.L_x_38) ;  /* 0x0000000000302947 */ /* 0x000fea0003800000 */
[----:B-1----:R-:W1:Y:S01]  /*0ed0*/  LDS R3, [UR8+0x34] ;  /* 0x00003408ff037984 */ /* 0x002e620008000800 */
[----:B--2-4-:R-:W2:Y:S03]  /*0ee0*/  LDC.64 R4, c[0x0][0x248] ;  /* 0x00009200ff047b82 */ /* 0x014ea60000000a00 */
[----:B------:R-:W4:Y:S01]  /*0ef0*/  LDS R2, [UR8+0x1c] ;  /* 0x00001c08ff027984 */ /* 0x000f220008000800 */
[C---:B--2---:R-:W-:Y:S01]  /*0f00*/  SHF.L.U64.HI R5, R4.reuse, 0x1, R5 ;  /* 0x0000000104057819 */ /* 0x044fe20000010205 */
[----:B------:R-:W-:-:S03]  /*0f10*/  IMAD.SHL.U32 R4, R4, 0x2, RZ ;  /* 0x0000000204047824 */ /* 0x000fc600078e00ff */
[--C-:B------:R-:W-:Y:S02]  /*0f20*/  SHF.R.U32.HI R9, RZ, 0x4, R5.reuse ;  /* 0x00000004ff097819 */ /* 0x100fe40000011605 */
[----:B------:R-:W-:-:S05]  /*0f30*/  SHF.R.U64 R4, R4, 0x4, R5 ;  /* 0x0000000404047819 */ /* 0x000fca0000001205 */
[----:B------:R2:W-:Y:S01]  /*0f40*/  STS [UR8+0xc], R4 ;  /* 0x00000c04ff007988 */ /* 0x0005e20008000808 */
[----:B-1----:R-:W-:Y:S02]  /*0f50*/  LOP3.LUT R3, R3, 0x7, RZ, 0xb8, !PT ;  /* 0x0000000703037812 */ /* 0x002fe400078eb8ff */
[----:B----4-:R-:W-:-:S03]  /*0f60*/  LOP3.LUT R2, R2, 0xf, R9, 0xb8, !PT ;  /* 0x0000000f02027812 */ /* 0x010fc600078eb809 */
[----:B------:R2:W-:Y:S04]  /*0f70*/  STS [UR8+0x34], R3 ;  /* 0x00003403ff007988 */ /* 0x0005e80008000808 */
[----:B------:R2:W-:Y:S02]  /*0f80*/  STS [UR8+0x1c], R2 ;  /* 0x00001c02ff007988 */ /* 0x0005e40008000808 */
.L_x_38:
[----:B------:R-:W-:Y:S05]  /*0f90*/  BSYNC B4 ;  /* 0x0000000000047941 */ /* 0x000fea0003800000 */
.L_x_37:
[----:B------:R-:W-:Y:S04]  /*0fa0*/  BSSY B4, `(.L_x_39) ;  /* 0x000001a000047945 */ /* 0x000fe80003800000 */
[----:B------:R-:W-:Y:S04]  /*0fb0*/  BSSY B5, `(.L_x_40) ;  /* 0x0000015000057945 */ /* 0x000fe80003800000 */
[----:B------:R-:W-:Y:S05]  /*0fc0*/  @P2 BRA `(.L_x_41) ;  /* 0x0000000000202947 */ /* 0x000fea0003800000 */
[----:B-12---:R-:W1:Y:S02]  /*0fd0*/  LDS R2, [UR8+0x34] ;  /* 0x00003408ff027984 */ /* 0x006e640008000800 */
[----:B-1----:R-:W-:-:S05]  /*0fe0*/  LOP3.LUT R2, R2, 0x38, RZ, 0xb8, !PT ;  /* 0x0000003802027812 */ /* 0x002fca00078eb8ff */
[----:B------:R1:W-:Y:S01]  /*0ff0*/  STS [UR8+0x34], R2 ;  /* 0x00003402ff007988 */ /* 0x0003e20008000808 */
[----:B------:R-:W-:Y:S05]  /*1000*/  @P2 BRA `(.L_x_42) ;  /* 0x0000000000202947 */ /* 0x000fea0003800000 */
[----:B-1----:R-:W1:Y:S01]  /*1010*/  LDS R2, [UR8+0x8] ;  /* 0x00000808ff027984 */ /* 0x002e620008000800 */
[----:B------:R-:W-:-:S05]  /*1020*/  IMAD.MOV.U32 R3, RZ, RZ, 0x780 ;  /* 0x00000780ff037424 */ /* 0x000fca00078e00ff */
[----:B-1----:R-:W-:-:S05]  /*1030*/  LOP3.LUT R2, R2, 0x500, R3, 0xd8, !PT ;  /* 0x0000050002027812 */ /* 0x002fca00078ed803 */
[----:B------:R1:W-:Y:S02]  /*1040*/  STS [UR8+0x8], R2 ;  /* 0x00000802ff007988 */ /* 0x0003e40008000808 */
.L_x_41:
[----:B------:R-:W-:Y:S05]  /*1050*/  @P2 BRA `(.L_x_43) ;  /* 0x0000000000282947 */ /* 0x000fea0003800000 */
[----:B-12---:R-:W1:Y:S02]  /*1060*/  LDS R2, [UR8+0x8] ;  /* 0x00000808ff027984 */ /* 0x006e640008000800 */
[----:B-1----:R-:W-:-:S05]  /*1070*/  LOP3.LUT R2, R2, 0x1800, RZ, 0xb8, !PT ;  /* 0x0000180002027812 */ /* 0x002fca00078eb8ff */
[----:B------:R2:W-:Y:S02]  /*1080*/  STS [UR8+0x8], R2 ;  /* 0x00000802ff007988 */ /* 0x0005e40008000808 */
.L_x_42:
[----:B------:R-:W-:Y:S05]  /*1090*/  @P2 BREAK B5 ;  /* 0x0000000000052942 */ /* 0x000fea0003800000 */
[----:B------:R-:W-:Y:S05]  /*10a0*/  @P2 BRA `(.L_x_44) ;  /* 0x0000000000242947 */ /* 0x000fea0003800000 */
[----:B-12---:R-:W1:Y:S01]  /*10b0*/  LDS R2, [UR8+0x8] ;  /* 0x00000808ff027984 */ /* 0x006e620008000800 */
[----:B------:R-:W-:-:S05]  /*10c0*/  IMAD.MOV.U32 R3, RZ, RZ, 0x6000 ;  /* 0x00006000ff037424 */ /* 0x000fca00078e00ff */
[----:B-1----:R-:W-:-:S04]  /*10d0*/  LOP3.LUT R2, R2, 0x6000, R3, 0xd8, !PT ;  /* 0x0000600002027812 */ /* 0x002fc800078ed803 */
[----:B------:R-:W-:-:S05]  /*10e0*/  LOP3.LUT R2, R2, 0x400000, RZ, 0xb8, !PT ;  /* 0x0040000002027812 */ /* 0x000fca00078eb8ff */
[----:B------:R1:W-:Y:S02]  /*10f0*/  STS [UR8+0x8], R2 ;  /* 0x00000802ff007988 */ /* 0x0003e40008000808 */
.L_x_43:
[----:B------:R-:W-:Y:S05]  /*1100*/  BSYNC B5 ;  /* 0x0000000000057941 */ /* 0x000fea0003800000 */
.L_x_40:
[----:B-12---:R-:W1:Y:S02]  /*1110*/  @!P2 LDS R2, [UR8+0x8] ;  /* 0x00000808ff02a984 */ /* 0x006e640008000800 */
[----:B-1----:R-:W-:-:S05]  /*1120*/  @!P2 LOP3.LUT R2, R2, 0x8000, RZ, 0xb8, !PT ;  /* 0x000080000202a812 */ /* 0x002fca00078eb8ff */
[----:B------:R1:W-:Y:S02]  /*1130*/  @!P2 STS [UR8+0x8], R2 ;  /* 0x00000802ff00a988 */ /* 0x0003e40008000808 */
.L_x_44:
[----:B------:R-:W-:Y:S05]  /*1140*/  BSYNC B4 ;  /* 0x0000000000047941 */ /* 0x000fea0003800000 */
.L_x_39:
[----:B------:R-:W-:Y:S05]  /*1150*/  WARPSYNC.ALL ;  /* 0x0000000000007948 */ /* 0x000fea0003800000 */
[----:B------:R-:W-:Y:S01]  /*1160*/  UIADD3 UR4, UR4, 0x100, URZ ;  /* 0x0000010004047890 */ /* 0x000fe2000fffe03f */
[----:B------:R-:W-:Y:S02]  /*1170*/  ISETP.GE.AND P1, PT, R8, 0x1, PT ;  /* 0x000000010800780c */ /* 0x000fe40003f26270 */
[----:B------:R-:W-:Y:S02]  /*1180*/  CS2R R24, SRZ ;  /* 0x0000000000187805 */ /* 0x000fe4000001ff00 */
[----:B------:R-:W-:Y:S01]  /*1190*/  CS2R R26, SRZ ;  /* 0x00000000001a7805 */ /* 0x000fe2000001ff00 */
[----:B------:R-:W-:Y:S01]  /*11a0*/  UIADD3 UR20, UP0, UR4, UR20, URZ ;  /* 0x0000001404147290 */ /* 0x000fe2000ff1e03f */
[----:B------:R-:W-:-:S03]  /*11b0*/  IMAD.MOV.U32 R28, RZ, RZ, RZ ;  /* 0x000000ffff1c7224 */ /* 0x000fc600078e00ff */
[----:B------:R-:W-:Y:S01]  /*11c0*/  ULEA.HI.X.SX32 UR37, UR4, UR21, 0x1, UP0 ;  /* 0x0000001504257291 */ /* 0x000fe200080f0e3f */
[----:B------:R-:W-:Y:S11]  /*11d0*/  @P0 BRA `(.L_x_45) ;  /* 0x00000000002c0947 */ /* 0x000ff60003800000 */
[----:B-12---:R-:W4:Y:S01]  /*11e0*/  S2R R2, SR_LANEID ;  /* 0x0000000000027919 */ /* 0x006f220000000000 */
[----:B------:R-:W-:Y:S05]  /*11f0*/  WARPSYNC.ALL ;  /* 0x0000000000007948 */ /* 0x000fea0003800000 */
[----:B----4-:R-:W-:-:S05]  /*1200*/  IMAD.SHL.U32 R4, R2, 0x4, RZ ;  /* 0x0000000402047824 */ /* 0x010fca00078e00ff */
[----:B------:R-:W1:Y:S01]  /*1210*/  LDS R5, [R4+UR8] ;  /* 0x0000000804057984 */ /* 0x000e620008000800 */
[----:B------:R-:W-:Y:S01]  /*1220*/  IADD3 R2, P3, R4, UR20, RZ ;  /* 0x0000001404027c10 */ /* 0x000fe2000ff7e0ff */
[----:B------:R-:W-:-:S04]  /*1230*/  UMOV UR21, UR37 ;  /* 0x0000002500157c82 */ /* 0x000fc80008000000 */
[----:B------:R-:W-:-:S05]  /*1240*/  IMAD.X R3, RZ, RZ, UR37, P3 ;  /* 0x00000025ff037e24 */ /* 0x000fca00098e06ff */
[----:B-1----:R1:W2:Y:S01]  /*1250*/  ATOMG.E.EXCH.STRONG.GPU PT, RZ, [R2], R5 ;  /* 0x0000000502ff73a8 */ /* 0x0022a200041ee100 */
[----:B------:R-:W-:-:S04]  /*1260*/  DEPBAR {5,4,3,2,1,0} ;  /* 0x0000003f0000791a */ /* 0x000fc80000000000 */
[----:B------:R1:W-:Y:S01]  /*1270*/  UTMACCTL.IV [UR20] ;  /* 0x00000000140079b9 */ /* 0x0003e20008000000 */
[----:B------:R-:W-:Y:S01]  /*1280*/  NOP ;  /* 0x0000000000007918 */ /* 0x000fe20000000000 */
.L_x_45:
[----:B------:R-:W-:Y:S05]  /*1290*/  @P0 BRA `(.L_x_46) ;  /* 0x00000000000c0947 */ /* 0x000fea0003800000 */
[----:B------:R0:W-:Y:S01]  /*12a0*/  UTMACMDFLUSH ;  /* 0x00000000000079b7 */ /* 0x0001e20000000000 */
[----:B------:R-:W-:Y:S05]  /*12b0*/  @P0 BRA `(.L_x_46) ;  /* 0x0000000000040947 */ /* 0x000fea0003800000 */
[----:B------:R-:W-:-:S04]  /*12c0*/  DEPBAR.LE SB0, 0x0 ;  /* 0x000080000000791a */ /* 0x000fc80000000000 */
.L_x_46:
[----:B------:R-:W-:Y:S05]  /*12d0*/  WARPSYNC.ALL ;  /* 0x0000000000007948 */ /* 0x000fea0003800000 */
[----:B--2---:R-:W-:Y:S01]  /*12e0*/  BAR.SYNC.DEFER_BLOCKING 0x0 ;  /* 0x0000000000007b1d */ /* 0x004fe20000010000 */
[----:B------:R-:W-:Y:S01]  /*12f0*/  USHF.L.U32 UR11, UR36, 0x6, URZ ;  /* 0x00000006240b7899 */ /* 0x000fe2000800063f */
[----:B------:R-:W-:Y:S01]  /*1300*/  IMAD.MOV.U32 R29, RZ, RZ, RZ ;  /* 0x000000ffff1d7224 */ /* 0x000fe200078e00ff */
[----:B------:R-:W-:Y:S01]  /*1310*/  USHF.L.U32 UR27, UR23, 0x6, URZ ;  /* 0x00000006171b7899 */ /* 0x000fe2000800063f */
[----:B------:R-:W-:Y:S02]  /*1320*/  CS2R R30, SRZ ;  /* 0x00000000001e7805 */ /* 0x000fe4000001ff00 */
[----:B------:R-:W-:Y:S01]  /*1330*/  CS2R R32, SRZ ;  /* 0x0000000000207805 */ /* 0x000fe2000001ff00 */
[----:B------:R-:W-:Y:S01]  /*1340*/  VOTEU.ALL UP0, P2 ;  /* 0x00000000003f7886 */ /* 0x000fe20001000000 */
[----:B------:R-:W-:Y:S01]  /*1350*/  UMOV UR4, 0x1 ;  /* 0x0000000100047882 */ /* 0x000fe20000000000 */
[----:B------:R-:W-:-:S02]  /*1360*/  CS2R R34, SRZ ;  /* 0x0000000000227805 */ /* 0x000fc4000001ff00 */
[----:B------:R-:W-:Y:S02]  /*1370*/  CS2R R36, SRZ ;  /* 0x0000000000247805 */ /* 0x000fe4000001ff00 */
[----:B------:R-:W-:Y:S01]  /*1380*/  CS2R R38, SRZ ;  /* 0x0000000000267805 */ /* 0x000fe2000001ff00 */
[----:B------:R-:W-:-:S04]  /*1390*/  @!UP0 UIADD3 UR4, -UR4, 0x100000, URZ ;  /* 0x0010000004048890 */ /* 0x000fc8000fffe13f */
[----:B------:R-:W-:Y:S02]  /*13a0*/  @!UP0 USHF.L.U32 UR5, UR4, 0xb, URZ ;  /* 0x0000000b04058899 */ /* 0x000fe4000800063f */
[----:B------:R-:W-:Y:S01]  /*13b0*/  @!UP0 USHF.L.U32 UR4, UR4, 0x1, URZ ;  /* 0x0000000104048899 */ /* 0x000fe2000800063f */
[----:B------:R-:W-:Y:S01]  /*13c0*/  CS2R R40, SRZ ;  /* 0x0000000000287805 */ /* 0x000fe2000001ff00 */
[----:B------:R-:W-:Y:S01]  /*13d0*/  VOTEU.ALL UP0, P2 ;  /* 0x00000000003f7886 */ /* 0x000fe20001000000 */
[----:B------:R-:W-:Y:S02]  /*13e0*/  CS2R R42, SRZ ;  /* 0x00000000002a7805 */ /* 0x000fe4000001ff00 */
[----:B------:R-:W-:Y:S02]  /*13f0*/  CS2R R44, SRZ ;  /* 0x00000000002c7805 */ /* 0x000fe4000001ff00 */
[----:B------:R-:W-:Y:S02]  /*1400*/  CS2R R46, SRZ ;  /* 0x00000000002e7805 */ /* 0x000fe4000001ff00 */
[----:B------:R-:W-:-:S02]  /*1410*/  CS2R R48, SRZ ;  /* 0x0000000000307805 */ /* 0x000fc4000001ff00 */
[----:B------:R-:W-:Y:S02]  /*1420*/  CS2R R50, SRZ ;  /* 0x0000000000327805 */ /* 0x000fe4000001ff00 */
[----:B------:R-:W-:Y:S02]  /*1430*/  CS2R R52, SRZ ;  /* 0x0000000000347805 */ /* 0x000fe4000001ff00 */
[----:B------:R-:W-:Y:S01]  /*1440*/  CS2R R54, SRZ ;  /* 0x0000000000367805 */ /* 0x000fe2000001ff00 */
[----:B------:R-:W2:Y:S02]  /*1450*/  FENCE.VIEW.ASYNC.S ;  /* 0x00000000000073c6 */ /* 0x000ea40000000000 */
[----:B--2---:R2:W1:Y:S01]  /*1460*/  @!UP0 SYNCS.EXCH.64 URZ, [UR8+0x4000], UR4 ;  /* 0x00400004083f85b2 */ /* 0x0044620008000100 */
[----:B------:R-:W-:Y:S05]  /*1470*/  @!P1 BRA `(.L_x_47) ;  /* 0x0000000400409947 */ /* 0x000fea0003800000 */
[----:B-1----:R-:W-:Y:S01]  /*1480*/  USHF.R.U32.HI UR21, URZ, 0x4, UR8 ;  /* 0x000000043f157899 */ /* 0x002fe20008011608 */
[----:B------:R-:W-:Y:S01]  /*1490*/  CS2R R24, SRZ ;  /* 0x0000000000187805 */ /* 0x000fe2000001ff00 */
[----:B------:R-:W-:Y:S01]  /*14a0*/  UIADD3 UR6, UR8, 0x2000, URZ ;  /* 0x0000200008067890 */ /* 0x000fe2000fffe03f */
[----:B------:R-:W-:Y:S01]  /*14b0*/  CS2R R26, SRZ ;  /* 0x00000000001a7805 */ /* 0x000fe2000001ff00 */
[----:B------:R-:W-:Y:S01]  /*14c0*/  USGXT.U32 UR21, UR21, 0xe ;  /* 0x0000000e1515789a */ /* 0x000fe20008000000 */
[----:B------:R-:W-:Y:S01]  /*14d0*/  CS2R R28, SRZ ;  /* 0x00000000001c7805 */ /* 0x000fe2000001ff00 */
[----:B------:R-:W-:Y:S01]  /*14e0*/  USHF.R.U32.HI UR22, URZ, 0x4, UR6 ;  /* 0x000000043f167899 */ /* 0x000fe20008011606 */
[----:B------:R-:W-:Y:S01]  /*14f0*/  CS2R R30, SRZ ;  /* 0x00000000001e7805 */ /* 0x000fe2000001ff00 */
[----:B------:R-:W-:Y:S01]  /*1500*/  UIADD3 UR6, UP0, UR21, 0x2, URZ ;  /* 0x0000000215067890 */ /* 0x000fe2000ff1e03f */
[----:B------:R-:W-:Y:S01]  /*1510*/  CS2R R32, SRZ ;  /* 0x0000000000207805 */ /* 0x000fe2000001ff00 */
[----:B------:R-:W-:Y:S01]  /*1520*/  USGXT.U32 UR22, UR22, 0xe ;  /* 0x0000000e1616789a */ /* 0x000fe20008000000 */
[----:B------:R-:W-:Y:S01]  /*1530*/  CS2R R34, SRZ ;  /* 0x0000000000227805 */ /* 0x000fe2000001ff00 */
[----:B--2---:R-:W-:Y:S01]  /*1540*/  UMOV UR4, URZ ;  /* 0x0000003f00047c82 */ /* 0x004fe20008000000 */
[----:B------:R-:W-:Y:S01]  /*1550*/  UMOV UR5, URZ ;  /* 0x0000003f00057c82 */ /* 0x000fe20008000000 */
[----:B------:R-:W-:Y:S01]  /*1560*/  UIADD3.X UR7, UR4, 0x40000040, URZ, UP0, !UPT ;  /* 0x4000004004077890 */ /* 0x000fe200087fe43f */
[----:B------:R-:W-:Y:S01]  /*1570*/  CS2R R36, SRZ ;  /* 0x0000000000247805 */ /* 0x000fe2000001ff00 */
[----:B------:R-:W-:Y:S01]  /*1580*/  UIADD3 UR9, UP0, UR22, 0x2, URZ ;  /* 0x0000000216097890 */ /* 0x000fe2000ff1e03f */
[----:B------:R-:W-:-:S02]  /*1590*/  CS2R R38, SRZ ;  /* 0x0000000000267805 */ /* 0x000fc4000001ff00 */
[----:B------:R-:W-:Y:S02]  /*15a0*/  CS2R R40, SRZ ;  /* 0x0000000000287805 */ /* 0x000fe4000001ff00 */
[----:B------:R-:W-:Y:S01]  /*15b0*/  CS2R R42, SRZ ;  /* 0x00000000002a7805 */ /* 0x000fe2000001ff00 */
[----:B------:R-:W-:Y:S01]  /*15c0*/  UIADD3.X UR10, UR5, 0x40000040, URZ, UP0, !UPT ;  /* 0x40000040050a7890 */ /* 0x000fe200087fe43f */
[----:B------:R-:W-:Y:S02]  /*15d0*/  CS2R R44, SRZ ;  /* 0x00000000002c7805 */ /* 0x000fe4000001ff00 */
[----:B------:R-:W-:Y:S02]  /*15e0*/  CS2R R46, SRZ ;  /* 0x00000000002e7805 */ /* 0x000fe4000001ff00 */
[----:B------:R-:W-:Y:S01]  /*15f0*/  CS2R R48, SRZ ;  /* 0x0000000000307805 */ /* 0x000fe2000001ff00 */
[----:B------:R-:W-:Y:S01]  /*1600*/  UMOV UR4, UR6 ;  /* 0x0000000600047c82 */ /* 0x000fe20008000000 */
[----:B------:R-:W-:Y:S01]  /*1610*/  UMOV UR5, UR7 ;  /* 0x0000000700057c82 */ /* 0x000fe20008000000 */
[----:B------:R-:W-:-:S02]  /*1620*/  CS2R R50, SRZ ;  /* 0x0000000000327805 */ /* 0x000fc4000001ff00 */
[----:B------:R-:W-:Y:S02]  /*1630*/  CS2R R52, SRZ ;  /* 0x0000000000347805 */ /* 0x000fe4000001ff00 */
[----:B------:R-:W-:Y:S01]  /*1640*/  CS2R R54, SRZ ;  /* 0x0000000000367805 */ /* 0x000fe2000001ff00 */
[----:B------:R-:W-:Y:S01]  /*1650*/  UMOV UR6, UR9 ;  /* 0x0000000900067c82 */ /* 0x000fe20008000000 */
[----:B------:R-:W-:Y:S01]  /*1660*/  UMOV UR7, UR10 ;  /* 0x0000000a00077c82 */ /* 0x000fe20008000000 */
[----:B------:R-:W-:Y:S02]  /*1670*/  UIADD3.64 UR28, UR4, 0x2, URZ ;  /* 0x00000002041c7897 */ /* 0x000fe4000fffe03f */
[----:B------:R-:W-:Y:S02]  /*1680*/  UIADD3.64 UR32, UR4, 0x4, URZ ;  /* 0x0000000404207897 */ /* 0x000fe4000fffe03f */
[----:B------:R-:W-:Y:S02]  /*1690*/  UIADD3.64 UR30, UR6, 0x2, URZ ;  /* 0x00000002061e7897 */ /* 0x000fe4000fffe03f */
[----:B------:R-:W-:Y:S01]  /*16a0*/  UIADD3.64 UR34, UR6, 0x4, URZ ;  /* 0x0000000406227897 */ /* 0x000fe2000fffe03f */
[----:B------:R-:W-:-:S11]  /*16b0*/  UMOV UR10, URZ ;  /* 0x0000003f000a7c82 */ /* 0x000fd60008000000 */
.L_x_49:
[----:B------:R-:W-:Y:S01]  /*16c0*/  BAR.SYNC.DEFER_BLOCKING 0x0 ;  /* 0x0000000000007b1d */ /* 0x000fe20000010000 */
[----:B------:R-:W-:Y:S01]  /*16d0*/  @!P2 IMAD.MOV.U32 R2, RZ, RZ, 0x4000 ;  /* 0x00004000ff02a424 */ /* 0x000fe200078e00ff */
[----:B------:R-:W-:Y:S02]  /*16e0*/  ELECT P0, URZ, PT ;  /* 0x00000000003f782f */ /* 0x000fe40003800000 */
[----:B------:R-:W-:Y:S02]  /*16f0*/  ELECT P1, URZ, PT ;  /* 0x00000000003f782f */ /* 0x000fe40003820000 */
[C---:B------:R-:W-:Y:S01]  /*1700*/  ISETP.LT.U32.AND P0, PT, R6.reuse, 0x20, P0 ;  /* 0x000000200600780c */ /* 0x040fe20000701070 */
[----:B------:R-:W-:Y:S01]  /*1710*/  UMOV UR26, UR10 ;  /* 0x0000000a001a7c82 */ /* 0x000fe20008000000 */
[----:B------:R-:W-:-:S11]  /*1720*/  ISETP.LT.U32.AND P1, PT, R6, 0x20, P1 ;  /* 0x000000200600780c */ /* 0x000fd60000f21070 */
[----:B------:R-:W-:Y:S01]  /*1730*/  VOTEU.ANY UP0, P0 ;  /* 0x00000000003f7886 */ /* 0x000fe20000000100 */
[----:B------:R-:W-:Y:S01]  /*1740*/  VOTEU.ANY UP2, P0 ;  /* 0x00000000003f7886 */ /* 0x000fe20000040100 */
[----:B------:R-:W-:Y:S01]  /*1750*/  VOTEU.ANY UP1, P1 ;  /* 0x00000000003f7886 */ /* 0x000fe20000820100 */
[----:B------:R-:W-:Y:S01]  /*1760*/  VOTEU.ANY UP3, P1 ;  /* 0x00000000003f7886 */ /* 0x000fe20000860100 */
[----:B------:R1:W-:Y:S01]  /*1770*/  @!P2 SYNCS.ARRIVE.TRANS64 RZ, [UR8+0x4000], R2 ;  /* 0x00400002ffffa9a7 */ /* 0x0003e20008000008 */
[----:B------:R2:W-:Y:S06]  /*1780*/  MEMBAR.ALL.CTA ;  /* 0x0000000000007992 */ /* 0x0005ec0000008000 */
[----:B--2---:R-:W2:Y:S01]  /*1790*/  FENCE.VIEW.ASYNC.S ;  /* 0x00000000000073c6 */ /* 0x004ea20000000000 */
[----:B------:R-:W-:Y:S01]  /*17a0*/  @UP0 UIADD3 UR9, UR8, 0x4000, URZ ;  /* 0x0000400008090890 */ /* 0x000fe2000fffe03f */
[----:B------:R-:W-:Y:S01]  /*17b0*/  @UP0 UMOV UR12, UR16 ;  /* 0x00000010000c0c82 */ /* 0x000fe20008000000 */
[----:B------:R-:W-:Y:S01]  /*17c0*/  @UP0 UMOV UR13, UR17 ;  /* 0x00000011000d0c82 */ /* 0x000fe20008000000 */
[----:B------:R-:W-:-:S02]  /*17d0*/  @UP1 UIADD3 UR24, UR8, 0x2000, URZ ;  /* 0x0000200008181890 */ /* 0x000fc4000fffe03f */
[----:B------:R-:W-:Y:S01]  /*17e0*/  @UP1 UIADD3 UR25, UR8, 0x4000, URZ ;  /* 0x0000400008191890 */ /* 0x000fe2000fffe03f */
[----:B-1----:R-:W-:Y:S01]  /*17f0*/  SHF.L.U32 R2, R7, 0x1f, RZ ;  /* 0x0000001f07027819 */ /* 0x002fe200000006ff */
[----:B------:R-:W-:Y:S01]  /*1800*/  @UP1 UMOV UR14, UR18 ;  /* 0x00000012000e1c82 */ /* 0x000fe20008000000 */
[----:B------:R-:W-:Y:S01]  /*1810*/  @UP1 UMOV UR15, UR19 ;  /* 0x00000013000f1c82 */ /* 0x000fe20008000000 */
[----:B--2---:R-:W-:Y:S06]  /*1820*/  BAR.SYNC.DEFER_BLOCKING 0x0 ;  /* 0x0000000000007b1d */ /* 0x004fec0000010000 */
[----:B------:R1:W-:Y:S02]  /*1830*/  @UP2 UTMALDG.2D [UR8], [UR12] ;  /* 0x000000080c0025b4 */ /* 0x0003e40008008000 */
[----:B------:R-:W-:Y:S06]  /*1840*/  BAR.SYNC.DEFER_BLOCKING 0x0 ;  /* 0x0000000000007b1d */ /* 0x000fec0000010000 */
[----:B------:R1:W-:Y:S02]  /*1850*/  @UP3 UTMALDG.2D [UR24], [UR14] ;  /* 0x000000180e0035b4 */ /* 0x0003e40008008000 */
[----:B------:R-:W-:Y:S06]  /*1860*/  BAR.SYNC.DEFER_BLOCKING 0x0 ;  /* 0x0000000000007b1d */ /* 0x000fec0000010000 */
[----:B------:R-:W2:Y:S02]  /*1870*/  SYNCS.PHASECHK.TRANS64.TRYWAIT P0, [UR8+0x4000], R2 ;  /* 0x00400002ff0075a7 */ /* 0x000ea40008000148 */
[----:B-12---:R-:W-:Y:S05]  /*1880*/  @!P0 BRA `(.L_x_48) ;  /* 0x0000000400148947 */ /* 0x006fea0003800000 */
.L_x_50:
[----:B------:R-:W-:Y:S02]  /*1890*/  WARPGROUP.DEPBAR.LE gsb0, 0x0 ;  /* 0x00008000000079c5 */ /* 0x000fe40000010000 */
[----:B------:R-:W-:Y:S01]  /*18a0*/  WARPGROUP.ARRIVE ;  /* 0x00000000000079c5 */ /* 0x000fe20000000000 */
[----:B------:R-:W-:Y:S01]  /*18b0*/  UMOV UR12, UR21 ;  /* 0x00000015000c7c82 */ /* 0x000fe20008000000 */
[----:B------:R-:W-:Y:S01]  /*18c0*/  UMOV UR13, 0x40000040 ;  /* 0x40000040000d7882 */ /* 0x000fe20000000000 */
[----:B------:R-:W-:Y:S01]  /*18d0*/  UMOV UR14, UR22 ;  /* 0x00000016000e7c82 */ /* 0x000fe20008000000 */
[----:B------:R-:W-:Y:S01]  /*18e0*/  UMOV UR15, 0x40000040 ;  /* 0x40000040000f7882 */ /* 0x000fe20000000000 */
[----:B------:R-:W1:Y:S01]  /*18f0*/  LDC R2, c[0x0][0x230] ;  /* 0x00008c00ff027b82 */ /* 0x000e620000000800 */
[----:B------:R-:W-:Y:S01]  /*1900*/  HGMMA.64x64x16.F32.BF16 R24, gdesc[UR12], R24 ;  /* 0x00e000000c1879f0 */ /* 0x000fe20008701818 */
[----:B------:R-:W-:Y:S01]  /*1910*/  UIADD3 UR10, UR10, 0x40, URZ ;  /* 0x000000400a0a7890 */ /* 0x000fe2000fffe03f */
[----:B------:R-:W-:-:S05]  /*1920*/  LOP3.LUT R7, R7, 0x1, RZ, 0x3c, !PT ;  /* 0x0000000107077812 */ /* 0x000fca00078e3cff */
[----:B-1----:R-:W-:Y:S01]  /*1930*/  ISETP.LE.AND P0, PT, R2, UR10, PT ;  /* 0x0000000a02007c0c */ /* 0x002fe2000bf03270 */
[----:B------:R-:W-:Y:S04]  /*1940*/  HGMMA.64x64x16.F32.BF16 R24, gdesc[UR4], R24 ;  /* 0x00e00000041879f0 */ /* 0x000fe80008701818 */
[----:B------:R-:W-:Y:S04]  /*1950*/  HGMMA.64x64x16.F32.BF16 R24, gdesc[UR28], R24 ;  /* 0x00e000001c1879f0 */ /* 0x000fe80008701818 */
[----:B------:R-:W-:Y:S04]  /*1960*/  HGMMA.64x64x16.F32.BF16 R24, gdesc[UR32], R24, gsb0 ;  /* 0x00e00000201879f0 */ /* 0x000fe80008001818 */
[----:B------:R-:W-:Y:S05]  /*1970*/  @!P0 BRA `(.L_x_49) ;  /* 0xfffffffc00508947 */ /* 0x000fea000383ffff */
.L_x_47:
[C---:B-1----:R-:W-:Y:S01]  /*1980*/  IMAD.SHL.U32 R2, R0.reuse, 0x80, RZ ;  /* 0x0000008000027824 */ /* 0x042fe200078e00ff */
[----:B------:R-:W-:Y:S02]  /*1990*/  WARPGROUP.DEPBAR.LE gsb0, 0x0 ;  /* 0x00008000000079c5 */ /* 0x000fe40000010000 */
[----:B------:R-:W-:Y:S01]  /*19a0*/  IMAD.SHL.U32 R3, R0, 0x40, RZ ;  /* 0x0000004000037824 */ /* 0x000fe200078e00ff */
[----:B------:R-:W-:Y:S01]  /*19b0*/  BAR.SYNC.DEFER_BLOCKING 0x0 ;  /* 0x0000000000007b1d */ /* 0x000fe20000010000 */
[----:B------:R-:W-:Y:S02]  /*19c0*/  LOP3.LUT R2, R2, 0x780, RZ, 0xc0, !PT ;  /* 0x0000078002027812 */ /* 0x000fe400078ec0ff */
[----:B------:R-:W-:Y:S02]  /*19d0*/  ELECT P0, URZ, PT ;  /* 0x00000000003f782f */ /* 0x000fe40003800000 */
[----:B------:R-:W-:Y:S02]  /*19e0*/  F2FP.BF16.F32.PACK_AB R24, R25, R24 ;  /* 0x000000181918723e */ /* 0x000fe400000010ff */
[----:B----4-:R-:W-:Y:S01]  /*19f0*/  LOP3.LUT R4, R2, 0x1800, R3, 0xf8, !PT ;  /* 0x0000180002047812 */ /* 0x010fe200078ef803 */
[----:B------:R-:W-:Y:S01]  /*1a00*/  IMAD.SHL.U32 R2, R0, 0x10, RZ ;  /* 0x0000001000027824 */ /* 0x000fe200078e00ff */
[----:B------:R-:W-:Y:S01]  /*1a10*/  F2FP.BF16.F32.PACK_AB R25, R27, R26 ;  /* 0x0000001a1b19723e */ /* 0x000fe200000010ff */
[----:B------:R-:W-:Y:S01]  /*1a20*/  UMOV UR9, UR27 ;  /* 0x0000001b00097c82 */ /* 0x000fe20008000000 */
[----:B------:R-:W-:Y:S01]  /*1a30*/  F2FP.BF16.F32.PACK_AB R32, R33, R32 ;  /* 0x000000202120723e */ /* 0x000fe200000010ff */
[----:B------:R-:W-:Y:S01]  /*1a40*/  UMOV UR10, UR11 ;  /* 0x0000000b000a7c82 */ /* 0x000fe20008000000 */
[----:B------:R-:W-:-:S02]  /*1a50*/  LOP3.LUT R3, R2, 0x70, RZ, 0xc0, !PT ;  /* 0x0000007002037812 */ /* 0x000fc400078ec0ff */
[----:B------:R-:W-:Y:S02]  /*1a60*/  F2FP.BF16.F32.PACK_AB R26, R29, R28 ;  /* 0x0000001c1d1a723e */ /* 0x000fe400000010ff */
[----:B------:R-:W-:Y:S02]  /*1a70*/  LOP3.LUT R3, R3, 0x10, R0, 0x78, !PT ;  /* 0x0000001003037812 */ /* 0x000fe400078e7800 */
[----:B------:R-:W-:Y:S02]  /*1a80*/  F2FP.BF16.F32.PACK_AB R27, R31, R30 ;  /* 0x0000001e1f1b723e */ /* 0x000fe400000010ff */
[----:B------:R-:W-:Y:S02]  /*1a90*/  LOP3.LUT R3, R4, R3, RZ, 0xfc, !PT ;  /* 0x0000000304037212 */ /* 0x000fe400078efcff */
[----:B------:R-:W-:Y:S02]  /*1aa0*/  F2FP.BF16.F32.PACK_AB R33, R35, R34 ;  /* 0x000000222321723e */ /* 0x000fe400000010ff */
[C---:B------:R-:W-:Y:S01]  /*1ab0*/  LOP3.LUT R2, R3.reuse, 0x20, RZ, 0x3c, !PT ;  /* 0x0000002003027812 */ /* 0x040fe200078e3cff */
[C---:B------:R-:W-:Y:S01]  /*1ac0*/  VIADD R0, R3.reuse, UR8 ;  /* 0x0000000803007c36 */ /* 0x040fe20008000000 */
[C---:B------:R-:W-:Y:S01]  /*1ad0*/  LOP3.LUT R4, R3.reuse, 0x40, RZ, 0x3c, !PT ;  /* 0x0000004003047812 */ /* 0x040fe200078e3cff */
[----:B------:R-:W1:Y:S01]  /*1ae0*/  @!P2 SYNCS.CCTL.IV [UR8+0x4000] ;  /* 0x00400000ff00a9b1 */ /* 0x000e620008000008 */
[----:B------:R-:W-:Y:S01]  /*1af0*/  LOP3.LUT R3, R3, 0x60, RZ, 0x3c, !PT ;  /* 0x0000006003037812 */ /* 0x000fe200078e3cff */
[----:B------:R-:W-:Y:S01]  /*1b00*/  VIADD R2, R2, UR8 ;  /* 0x0000000802027c36 */ /* 0x000fe20008000000 */
[----:B------:R-:W-:Y:S01]  /*1b10*/  F2FP.BF16.F32.PACK_AB R40, R41, R40 ;  /* 0x000000282928723e */ /* 0x000fe200000010ff */
[----:B------:R-:W-:Y:S01]  /*1b20*/  VIADD R4, R4, UR8 ;  /* 0x0000000804047c36 */ /* 0x000fe20008000000 */
[----:B------:R-:W-:Y:S01]  /*1b30*/  F2FP.BF16.F32.PACK_AB R34, R37, R36 ;  /* 0x000000242522723e */ /* 0x000fe200000010ff */
[----:B------:R-:W-:Y:S01]  /*1b40*/  VIADD R3, R3, UR8 ;  /* 0x0000000803037c36 */ /* 0x000fe20008000000 */
[----:B------:R-:W-:Y:S01]  /*1b50*/  F2FP.BF16.F32.PACK_AB R35, R39, R38 ;  /* 0x000000262723723e */ /* 0x000fe200000010ff */
[----:B-1----:R-:W-:Y:S01]  /*1b60*/  STSM.16.M88.4 [R0], R24 ;  /* 0x0000001800007844 */ /* 0x002fe20000000200 */
[----:B------:R-:W-:-:S02]  /*1b70*/  F2FP.BF16.F32.PACK_AB R41, R43, R42 ;  /* 0x0000002a2b29723e */ /* 0x000fc400000010ff */
[----:B------:R-:W-:Y:S01]  /*1b80*/  F2FP.BF16.F32.PACK_AB R48, R49, R48 ;  /* 0x000000303130723e */ /* 0x000fe200000010ff */
[----:B------:R-:W-:Y:S01]  /*1b90*/  STSM.16.M88.4 [R2], R32 ;  /* 0x0000002002007844 */ /* 0x000fe20000000200 */
[----:B------:R-:W-:Y:S02]  /*1ba0*/  F2FP.BF16.F32.PACK_AB R42, R45, R44 ;  /* 0x0000002c2d2a723e */ /* 0x000fe400000010ff */
[----:B------:R-:W-:Y:S02]  /*1bb0*/  F2FP.BF16.F32.PACK_AB R43, R47, R46 ;  /* 0x0000002e2f2b723e */ /* 0x000fe400000010ff */
[----:B------:R-:W-:Y:S02]  /*1bc0*/  F2FP.BF16.F32.PACK_AB R49, R51, R50 ;  /* 0x000000323331723e */ /* 0x000fe400000010ff */
[----:B------:R-:W-:Y:S01]  /*1bd0*/  F2FP.BF16.F32.PACK_AB R50, R53, R52 ;  /* 0x000000343532723e */ /* 0x000fe200000010ff */
[----:B------:R-:W-:Y:S01]  /*1be0*/  STSM.16.M88.4 [R4], R40 ;  /* 0x0000002804007844 */ /* 0x000fe20000000200 */
[----:B------:R-:W-:-:S02]  /*1bf0*/  F2FP.BF16.F32.PACK_AB R51, R55, R54 ;  /* 0x000000363733723e */ /* 0x000fc400000010ff */
[----:B------:R-:W-:-:S03]  /*1c00*/  ISETP.LT.U32.AND P0, PT, R6, 0x20, P0 ;  /* 0x000000200600780c */ /* 0x000fc60000701070 */
[----:B------:R-:W-:Y:S01]  /*1c10*/  STSM.16.M88.4 [R3], R48 ;  /* 0x0000003003007844 */ /* 0x000fe20000000200 */
[----:B------:R1:W-:Y:S06]  /*1c20*/  MEMBAR.ALL.CTA ;  /* 0x0000000000007992 */ /* 0x0003ec0000008000 */
[----:B-1----:R-:W1:Y:S03]  /*1c30*/  FENCE.VIEW.ASYNC.S ;  /* 0x00000000000073c6 */ /* 0x002e660000000000 */
[----:B-1----:R-:W-:Y:S01]  /*1c40*/  VOTEU.ANY UP0, P0 ;  /* 0x00000000003f7886 */ /* 0x002fe20000000100 */
[----:B------:R-:W-:-:S04]  /*1c50*/  VOTEU.ANY UP1, P0 ;  /* 0x00000000003f7886 */ /* 0x000fc80000020100 */
[----:B--2---:R-:W-:Y:S01]  /*1c60*/  @UP0 UMOV UR4, UR20 ;  /* 0x0000001400040c82 */ /* 0x004fe20008000000 */
[----:B------:R-:W-:Y:S01]  /*1c70*/  @UP0 UMOV UR5, UR37 ;  /* 0x0000002500050c82 */ /* 0x000fe20008000000 */
[----:B------:R-:W-:Y:S06]  /*1c80*/  BAR.SYNC.DEFER_BLOCKING 0x0 ;  /* 0x0000000000007b1d */ /* 0x000fec0000010000 */
[----:B------:R1:W-:Y:S01]  /*1c90*/  @UP1 UTMASTG.2D [UR8], [UR4] ;  /* 0x00000008040013b5 */ /* 0x0003e20008008000 */
[----:B------:R0:W-:Y:S01]  /*1ca0*/  UTMACMDFLUSH ;  /* 0x00000000000079b7 */ /* 0x0001e20000000000 */
[----:B------:R-:W-:-:S04]  /*1cb0*/  DEPBAR.LE SB0, 0x0 ;  /* 0x000080000000791a */ /* 0x000fc80000000000 */
[----:B------:R-:W-:Y:S06]  /*1cc0*/  BAR.SYNC.DEFER_BLOCKING 0x0 ;  /* 0x0000000000007b1d */ /* 0x000fec0000010000 */
[----:B-1----:R-:W-:Y:S05]  /*1cd0*/  EXIT ;  /* 0x000000000000794d */ /* 0x002fea0003800000 */
.L_x_48:
[----:B------:R-:W1:Y:S02]  /*1ce0*/  SYNCS.PHASECHK.TRANS64.TRYWAIT P0, [UR8+0x4000], R2 ;  /* 0x00400002ff0075a7 */ /* 0x000e640008000148 */
[----:B-1----:R-:W-:Y:S05]  /*1cf0*/  @!P0 BRA `(.L_x_48) ;  /* 0xfffffffc00f88947 */ /* 0x002fea000383ffff */
[----:B------:R-:W-:Y:S05]  /*1d00*/  BRA `(.L_x_50) ;  /* 0xfffffff800e07947 */ /* 0x000fea000383ffff */
.L_x_51:
[----:B------:R-:W-:-:S00]  /*1d10*/  BRA `(.L_x_51) ;  /* 0xfffffffc00fc7947 */ /* 0x000fc0000383ffff */
[----:B------:R-:W-:-:S00]  /*1d20*/  NOP ;  /* 0x0000000000007918 */ /* 0x000fc00000000000 */
        /* <DEDUP_REMOVED lines=13> */
.L_x_52:


//--------------------- .nv.shared.gluon_wgmma    --------------------------
	.section	.nv.shared.gluon_wgmma,"aw",@nobits
	.sectionflags	@""
	.align	16
	.zero		1024


//--------------------- .nv.shared.reserved.0     --------------------------
	.section	.nv.shared.reserved.0,"aw",@nobits
	.weak		__nv_reservedSMEM_offset_0_alias
	.size		__nv_reservedSMEM_offset_0_alias, 0, 0
	.other		__nv_reservedSMEM_offset_0_alias,@"STO_CUDA_RESERVED_SHARED STV_DEFAULT"
__nv_reservedSMEM_offset_0_alias:
	.zero		0


//--------------------- .nv.constant0.gluon_wgmma --------------------------
	.section	.nv.constant0.gluon_wgmma,"a",@progbits
	.sectionflags	@""
	.align	4
.nv.constant0.gluon_wgmma:
	.zero		608


//--------------------- SYMBOLS --------------------------

	.type		.nv.reservedSmem.offset0,@object
	.size		.nv.reservedSmem.offset0,0x4
